//
// Generated by NVIDIA NVVM Compiler
//
// Compiler Build ID: CL-36424714
// Cuda compilation tools, release 13.0, V13.0.88
// Based on NVVM 20.0.0
//

.version 9.0
.target sm_100
.address_size 64

	// .globl	_Z21mish_kernel_ga100_optPK6__halfPS_i

.visible .entry _Z21mish_kernel_ga100_optPK6__halfPS_i(
	.param .u64 .ptr .align 1 _Z21mish_kernel_ga100_optPK6__halfPS_i_param_0,
	.param .u64 .ptr .align 1 _Z21mish_kernel_ga100_optPK6__halfPS_i_param_1,
	.param .u32 _Z21mish_kernel_ga100_optPK6__halfPS_i_param_2
)
{
	.reg .pred 	%p<47>;
	.reg .b16 	%rs<71>;
	.reg .b32 	%r<161>;
	.reg .b32 	%f<258>;
	.reg .b64 	%rd<20>;

	ld.param.u64 	%rd9, [_Z21mish_kernel_ga100_optPK6__halfPS_i_param_0];
	ld.param.u64 	%rd10, [_Z21mish_kernel_ga100_optPK6__halfPS_i_param_1];
	ld.param.u32 	%r34, [_Z21mish_kernel_ga100_optPK6__halfPS_i_param_2];
	cvta.to.global.u64 	%rd1, %rd10;
	cvta.to.global.u64 	%rd2, %rd9;
	mov.u32 	%r35, %ctaid.x;
	mov.u32 	%r1, %ntid.x;
	mov.u32 	%r36, %tid.x;
	mad.lo.s32 	%r2, %r35, %r1, %r36;
	shr.s32 	%r37, %r34, 31;
	shr.u32 	%r38, %r37, 29;
	add.s32 	%r39, %r34, %r38;
	shr.s32 	%r3, %r39, 3;
	setp.ge.s32 	%p1, %r2, %r3;
	@%p1 bra 	$L__BB0_3;
	mov.u32 	%r40, %nctaid.x;
	mul.lo.s32 	%r4, %r1, %r40;
	mov.u32 	%r156, %r2;
$L__BB0_2:
	mul.wide.s32 	%rd11, %r156, 16;
	add.s64 	%rd12, %rd2, %rd11;
	ld.global.nc.v4.u32 	{%r42, %r50, %r58, %r66}, [%rd12];
	// begin inline asm
	{.reg .f16 low,high;
  mov.b32 {low,high},%r42;
  cvt.f32.f16 %f1, low;}

	// end inline asm
	// begin inline asm
	{.reg .f16 low,high;
  mov.b32 {low,high},%r42;
  cvt.f32.f16 %f2, high;}

	// end inline asm
	min.f32 	%f33, %f1, 0f40A00000;
	min.f32 	%f34, %f2, 0f40A00000;
	mul.f32 	%f35, %f33, 0f3FB8AA3B;
	ex2.approx.f32 	%f36, %f35;
	mul.f32 	%f37, %f34, 0f3FB8AA3B;
	ex2.approx.f32 	%f38, %f37;
	mov.f32 	%f39, 0f40000000;
	add.rn.f32 	%f40, %f36, %f39;
	mul.rn.f32 	%f41, %f36, %f40;
	add.rn.f32 	%f42, %f38, %f39;
	mul.rn.f32 	%f43, %f38, %f42;
	add.rn.f32 	%f3, %f41, %f39;
	add.rn.f32 	%f4, %f43, %f39;
	// begin inline asm
	{ cvt.rn.f16x2.f32 %r43, %f4, %f3; }

	// end inline asm
	// begin inline asm
	{.reg.b16         hl, hu;         
 .reg.b32         fl, fu;         
  mov.b32         {hl, hu}, %r43;   
  cvt.f32.f16     fl, hl;         
  cvt.f32.f16     fu, hu;         
  rcp.approx.ftz.f32   fl, fl;     
  rcp.approx.ftz.f32   fu, fu;     
  cvt.rn.f16.f32      hl, fl;     
  cvt.rn.f16.f32      hu, fu;     
  mov.b32         %r44, {hl, hu};   
}
	// end inline asm
	// begin inline asm
	{.reg .f16 low,high;
  mov.b32 {low,high},%r44;
  cvt.f32.f16 %f5, low;}

	// end inline asm
	// begin inline asm
	{.reg .f16 low,high;
  mov.b32 {low,high},%r44;
  cvt.f32.f16 %f6, high;}

	// end inline asm
	mul.rn.f32 	%f44, %f41, %f5;
	mul.rn.f32 	%f45, %f33, %f44;
	mul.rn.f32 	%f46, %f43, %f6;
	mul.rn.f32 	%f47, %f34, %f46;
	setp.ge.f32 	%p2, %f1, 0f40A00000;
	selp.f32 	%f7, %f1, %f45, %p2;
	setp.ge.f32 	%p3, %f2, 0f40A00000;
	selp.f32 	%f8, %f2, %f47, %p3;
	// begin inline asm
	{ cvt.rn.f16x2.f32 %r48, %f8, %f7; }

	// end inline asm
	// begin inline asm
	{.reg .f16 low,high;
  mov.b32 {low,high},%r50;
  cvt.f32.f16 %f9, low;}

	// end inline asm
	// begin inline asm
	{.reg .f16 low,high;
  mov.b32 {low,high},%r50;
  cvt.f32.f16 %f10, high;}

	// end inline asm
	min.f32 	%f48, %f9, 0f40A00000;
	min.f32 	%f49, %f10, 0f40A00000;
	mul.f32 	%f50, %f48, 0f3FB8AA3B;
	ex2.approx.f32 	%f51, %f50;
	mul.f32 	%f52, %f49, 0f3FB8AA3B;
	ex2.approx.f32 	%f53, %f52;
	add.rn.f32 	%f54, %f51, %f39;
	mul.rn.f32 	%f55, %f51, %f54;
	add.rn.f32 	%f56, %f53, %f39;
	mul.rn.f32 	%f57, %f53, %f56;
	add.rn.f32 	%f11, %f55, %f39;
	add.rn.f32 	%f12, %f57, %f39;
	// begin inline asm
	{ cvt.rn.f16x2.f32 %r51, %f12, %f11; }

	// end inline asm
	// begin inline asm
	{.reg.b16         hl, hu;         
 .reg.b32         fl, fu;         
  mov.b32         {hl, hu}, %r51;   
  cvt.f32.f16     fl, hl;         
  cvt.f32.f16     fu, hu;         
  rcp.approx.ftz.f32   fl, fl;     
  rcp.approx.ftz.f32   fu, fu;     
  cvt.rn.f16.f32      hl, fl;     
  cvt.rn.f16.f32      hu, fu;     
  mov.b32         %r52, {hl, hu};   
}
	// end inline asm
	// begin inline asm
	{.reg .f16 low,high;
  mov.b32 {low,high},%r52;
  cvt.f32.f16 %f13, low;}

	// end inline asm
	// begin inline asm
	{.reg .f16 low,high;
  mov.b32 {low,high},%r52;
  cvt.f32.f16 %f14, high;}

	// end inline asm
	mul.rn.f32 	%f58, %f55, %f13;
	mul.rn.f32 	%f59, %f48, %f58;
	mul.rn.f32 	%f60, %f57, %f14;
	mul.rn.f32 	%f61, %f49, %f60;
	setp.ge.f32 	%p4, %f9, 0f40A00000;
	selp.f32 	%f15, %f9, %f59, %p4;
	setp.ge.f32 	%p5, %f10, 0f40A00000;
	selp.f32 	%f16, %f10, %f61, %p5;
	// begin inline asm
	{ cvt.rn.f16x2.f32 %r56, %f16, %f15; }

	// end inline asm
	// begin inline asm
	{.reg .f16 low,high;
  mov.b32 {low,high},%r58;
  cvt.f32.f16 %f17, low;}

	// end inline asm
	// begin inline asm
	{.reg .f16 low,high;
  mov.b32 {low,high},%r58;
  cvt.f32.f16 %f18, high;}

	// end inline asm
	min.f32 	%f62, %f17, 0f40A00000;
	min.f32 	%f63, %f18, 0f40A00000;
	mul.f32 	%f64, %f62, 0f3FB8AA3B;
	ex2.approx.f32 	%f65, %f64;
	mul.f32 	%f66, %f63, 0f3FB8AA3B;
	ex2.approx.f32 	%f67, %f66;
	add.rn.f32 	%f68, %f65, %f39;
	mul.rn.f32 	%f69, %f65, %f68;
	add.rn.f32 	%f70, %f67, %f39;
	mul.rn.f32 	%f71, %f67, %f70;
	add.rn.f32 	%f19, %f69, %f39;
	add.rn.f32 	%f20, %f71, %f39;
	// begin inline asm
	{ cvt.rn.f16x2.f32 %r59, %f20, %f19; }

	// end inline asm
	// begin inline asm
	{.reg.b16         hl, hu;         
 .reg.b32         fl, fu;         
  mov.b32         {hl, hu}, %r59;   
  cvt.f32.f16     fl, hl;         
  cvt.f32.f16     fu, hu;         
  rcp.approx.ftz.f32   fl, fl;     
  rcp.approx.ftz.f32   fu, fu;     
  cvt.rn.f16.f32      hl, fl;     
  cvt.rn.f16.f32      hu, fu;     
  mov.b32         %r60, {hl, hu};   
}
	// end inline asm
	// begin inline asm
	{.reg .f16 low,high;
  mov.b32 {low,high},%r60;
  cvt.f32.f16 %f21, low;}

	// end inline asm
	// begin inline asm
	{.reg .f16 low,high;
  mov.b32 {low,high},%r60;
  cvt.f32.f16 %f22, high;}

	// end inline asm
	mul.rn.f32 	%f72, %f69, %f21;
	mul.rn.f32 	%f73, %f62, %f72;
	mul.rn.f32 	%f74, %f71, %f22;
	mul.rn.f32 	%f75, %f63, %f74;
	setp.ge.f32 	%p6, %f17, 0f40A00000;
	selp.f32 	%f23, %f17, %f73, %p6;
	setp.ge.f32 	%p7, %f18, 0f40A00000;
	selp.f32 	%f24, %f18, %f75, %p7;
	// begin inline asm
	{ cvt.rn.f16x2.f32 %r64, %f24, %f23; }

	// end inline asm
	// begin inline asm
	{.reg .f16 low,high;
  mov.b32 {low,high},%r66;
  cvt.f32.f16 %f25, low;}

	// end inline asm
	// begin inline asm
	{.reg .f16 low,high;
  mov.b32 {low,high},%r66;
  cvt.f32.f16 %f26, high;}

	// end inline asm
	min.f32 	%f76, %f25, 0f40A00000;
	min.f32 	%f77, %f26, 0f40A00000;
	mul.f32 	%f78, %f76, 0f3FB8AA3B;
	ex2.approx.f32 	%f79, %f78;
	mul.f32 	%f80, %f77, 0f3FB8AA3B;
	ex2.approx.f32 	%f81, %f80;
	add.rn.f32 	%f82, %f79, %f39;
	mul.rn.f32 	%f83, %f79, %f82;
	add.rn.f32 	%f84, %f81, %f39;
	mul.rn.f32 	%f85, %f81, %f84;
	add.rn.f32 	%f27, %f83, %f39;
	add.rn.f32 	%f28, %f85, %f39;
	// begin inline asm
	{ cvt.rn.f16x2.f32 %r67, %f28, %f27; }

	// end inline asm
	// begin inline asm
	{.reg.b16         hl, hu;         
 .reg.b32         fl, fu;         
  mov.b32         {hl, hu}, %r67;   
  cvt.f32.f16     fl, hl;         
  cvt.f32.f16     fu, hu;         
  rcp.approx.ftz.f32   fl, fl;     
  rcp.approx.ftz.f32   fu, fu;     
  cvt.rn.f16.f32      hl, fl;     
  cvt.rn.f16.f32      hu, fu;     
  mov.b32         %r68, {hl, hu};   
}
	// end inline asm
	// begin inline asm
	{.reg .f16 low,high;
  mov.b32 {low,high},%r68;
  cvt.f32.f16 %f29, low;}

	// end inline asm
	// begin inline asm
	{.reg .f16 low,high;
  mov.b32 {low,high},%r68;
  cvt.f32.f16 %f30, high;}

	// end inline asm
	mul.rn.f32 	%f86, %f83, %f29;
	mul.rn.f32 	%f87, %f76, %f86;
	mul.rn.f32 	%f88, %f85, %f30;
	mul.rn.f32 	%f89, %f77, %f88;
	setp.ge.f32 	%p8, %f25, 0f40A00000;
	selp.f32 	%f31, %f25, %f87, %p8;
	setp.ge.f32 	%p9, %f26, 0f40A00000;
	selp.f32 	%f32, %f26, %f89, %p9;
	// begin inline asm
	{ cvt.rn.f16x2.f32 %r72, %f32, %f31; }

	// end inline asm
	add.s64 	%rd13, %rd1, %rd11;
	st.global.v4.u32 	[%rd13], {%r48, %r56, %r64, %r72};
	add.s32 	%r156, %r156, %r4;
	setp.lt.s32 	%p10, %r156, %r3;
	@%p10 bra 	$L__BB0_2;
$L__BB0_3:
	shl.b32 	%r160, %r3, 3;
	setp.ne.s32 	%p11, %r2, 0;
	setp.ge.s32 	%p12, %r160, %r34;
	or.pred  	%p13, %p11, %p12;
	@%p13 bra 	$L__BB0_47;
	not.b32 	%r74, %r160;
	add.s32 	%r8, %r34, %r74;
	shr.u32 	%r75, %r8, 1;
	add.s32 	%r9, %r75, 1;
	setp.lt.u32 	%p14, %r8, 6;
	@%p14 bra 	$L__BB0_28;
	add.s32 	%r158, %r160, 3;
	and.b32  	%r76, %r9, -4;
	neg.s32 	%r157, %r76;
$L__BB0_6:
	.pragma "nounroll";
	add.s32 	%r14, %r158, -3;
	mul.wide.s32 	%rd14, %r14, 2;
	add.s64 	%rd3, %rd2, %rd14;
	ld.global.nc.u16 	%rs1, [%rd3];
	add.s32 	%r15, %r158, -2;
	setp.ge.s32 	%p15, %r15, %r34;
	@%p15 bra 	$L__BB0_8;
	ld.global.nc.u16 	%rs64, [%rd3+2];
	bra.uni 	$L__BB0_9;
$L__BB0_8:
	mov.f32 	%f90, 0f00000000;
	// begin inline asm
	{  cvt.rn.f16.f32 %rs64, %f90;}

	// end inline asm
$L__BB0_9:
	setp.ge.s32 	%p16, %r15, %r34;
	// begin inline asm
	{  mov.b32 %r77, {%rs1,%rs64};}

	// end inline asm
	// begin inline asm
	{.reg .f16 low,high;
  mov.b32 {low,high},%r77;
  cvt.f32.f16 %f91, low;}

	// end inline asm
	// begin inline asm
	{.reg .f16 low,high;
  mov.b32 {low,high},%r77;
  cvt.f32.f16 %f92, high;}

	// end inline asm
	min.f32 	%f99, %f91, 0f40A00000;
	min.f32 	%f100, %f92, 0f40A00000;
	mul.f32 	%f101, %f99, 0f3FB8AA3B;
	ex2.approx.f32 	%f102, %f101;
	mul.f32 	%f103, %f100, 0f3FB8AA3B;
	ex2.approx.f32 	%f104, %f103;
	mov.f32 	%f105, 0f40000000;
	add.rn.f32 	%f106, %f102, %f105;
	mul.rn.f32 	%f107, %f102, %f106;
	add.rn.f32 	%f108, %f104, %f105;
	mul.rn.f32 	%f109, %f104, %f108;
	add.rn.f32 	%f93, %f107, %f105;
	add.rn.f32 	%f94, %f109, %f105;
	// begin inline asm
	{ cvt.rn.f16x2.f32 %r80, %f94, %f93; }

	// end inline asm
	// begin inline asm
	{.reg.b16         hl, hu;         
 .reg.b32         fl, fu;         
  mov.b32         {hl, hu}, %r80;   
  cvt.f32.f16     fl, hl;         
  cvt.f32.f16     fu, hu;         
  rcp.approx.ftz.f32   fl, fl;     
  rcp.approx.ftz.f32   fu, fu;     
  cvt.rn.f16.f32      hl, fl;     
  cvt.rn.f16.f32      hu, fu;     
  mov.b32         %r81, {hl, hu};   
}
	// end inline asm
	// begin inline asm
	{.reg .f16 low,high;
  mov.b32 {low,high},%r81;
  cvt.f32.f16 %f95, low;}

	// end inline asm
	// begin inline asm
	{.reg .f16 low,high;
  mov.b32 {low,high},%r81;
  cvt.f32.f16 %f96, high;}

	// end inline asm
	mul.rn.f32 	%f110, %f107, %f95;
	mul.rn.f32 	%f111, %f99, %f110;
	mul.rn.f32 	%f112, %f109, %f96;
	mul.rn.f32 	%f113, %f100, %f112;
	setp.ge.f32 	%p17, %f91, 0f40A00000;
	selp.f32 	%f97, %f91, %f111, %p17;
	setp.ge.f32 	%p18, %f92, 0f40A00000;
	selp.f32 	%f98, %f92, %f113, %p18;
	// begin inline asm
	{ cvt.rn.f16x2.f32 %r85, %f98, %f97; }

	// end inline asm
	// begin inline asm
	{.reg .f16 low,high;
 mov.b32 {low,high}, %r85;
 mov.b16 %rs32, low;}
	// end inline asm
	add.s64 	%rd4, %rd1, %rd14;
	st.global.u16 	[%rd4], %rs32;
	@%p16 bra 	$L__BB0_11;
	// begin inline asm
	{.reg .f16 low,high;
 mov.b32 {low,high}, %r85;
 mov.b16 %rs33, high;}
	// end inline asm
	st.global.u16 	[%rd4+2], %rs33;
$L__BB0_11:
	ld.global.nc.u16 	%rs5, [%rd3+4];
	add.s32 	%r17, %r158, 4;
	setp.lt.s32 	%p19, %r158, %r34;
	@%p19 bra 	$L__BB0_13;
	mov.f32 	%f114, 0f00000000;
	// begin inline asm
	{  cvt.rn.f16.f32 %rs65, %f114;}

	// end inline asm
	bra.uni 	$L__BB0_14;
$L__BB0_13:
	ld.global.nc.u16 	%rs65, [%rd3+6];
$L__BB0_14:
	setp.ge.s32 	%p20, %r158, %r34;
	// begin inline asm
	{  mov.b32 %r88, {%rs5,%rs65};}

	// end inline asm
	// begin inline asm
	{.reg .f16 low,high;
  mov.b32 {low,high},%r88;
  cvt.f32.f16 %f115, low;}

	// end inline asm
	// begin inline asm
	{.reg .f16 low,high;
  mov.b32 {low,high},%r88;
  cvt.f32.f16 %f116, high;}

	// end inline asm
	min.f32 	%f123, %f115, 0f40A00000;
	min.f32 	%f124, %f116, 0f40A00000;
	mul.f32 	%f125, %f123, 0f3FB8AA3B;
	ex2.approx.f32 	%f126, %f125;
	mul.f32 	%f127, %f124, 0f3FB8AA3B;
	ex2.approx.f32 	%f128, %f127;
	mov.f32 	%f129, 0f40000000;
	add.rn.f32 	%f130, %f126, %f129;
	mul.rn.f32 	%f131, %f126, %f130;
	add.rn.f32 	%f132, %f128, %f129;
	mul.rn.f32 	%f133, %f128, %f132;
	add.rn.f32 	%f117, %f131, %f129;
	add.rn.f32 	%f118, %f133, %f129;
	// begin inline asm
	{ cvt.rn.f16x2.f32 %r91, %f118, %f117; }

	// end inline asm
	// begin inline asm
	{.reg.b16         hl, hu;         
 .reg.b32         fl, fu;         
  mov.b32         {hl, hu}, %r91;   
  cvt.f32.f16     fl, hl;         
  cvt.f32.f16     fu, hu;         
  rcp.approx.ftz.f32   fl, fl;     
  rcp.approx.ftz.f32   fu, fu;     
  cvt.rn.f16.f32      hl, fl;     
  cvt.rn.f16.f32      hu, fu;     
  mov.b32         %r92, {hl, hu};   
}
	// end inline asm
	// begin inline asm
	{.reg .f16 low,high;
  mov.b32 {low,high},%r92;
  cvt.f32.f16 %f119, low;}

	// end inline asm
	// begin inline asm
	{.reg .f16 low,high;
  mov.b32 {low,high},%r92;
  cvt.f32.f16 %f120, high;}

	// end inline asm
	mul.rn.f32 	%f134, %f131, %f119;
	mul.rn.f32 	%f135, %f123, %f134;
	mul.rn.f32 	%f136, %f133, %f120;
	mul.rn.f32 	%f137, %f124, %f136;
	setp.ge.f32 	%p21, %f115, 0f40A00000;
	selp.f32 	%f121, %f115, %f135, %p21;
	setp.ge.f32 	%p22, %f116, 0f40A00000;
	selp.f32 	%f122, %f116, %f137, %p22;
	// begin inline asm
	{ cvt.rn.f16x2.f32 %r96, %f122, %f121; }

	// end inline asm
	// begin inline asm
	{.reg .f16 low,high;
 mov.b32 {low,high}, %r96;
 mov.b16 %rs37, low;}
	// end inline asm
	st.global.u16 	[%rd4+4], %rs37;
	@%p20 bra 	$L__BB0_16;
	// begin inline asm
	{.reg .f16 low,high;
 mov.b32 {low,high}, %r96;
 mov.b16 %rs38, high;}
	// end inline asm
	st.global.u16 	[%rd4+6], %rs38;
$L__BB0_16:
	ld.global.nc.u16 	%rs9, [%rd3+8];
	add.s32 	%r19, %r158, 2;
	setp.lt.s32 	%p23, %r19, %r34;
	@%p23 bra 	$L__BB0_18;
	mov.f32 	%f138, 0f00000000;
	// begin inline asm
	{  cvt.rn.f16.f32 %rs66, %f138;}

	// end inline asm
	bra.uni 	$L__BB0_19;
$L__BB0_18:
	ld.global.nc.u16 	%rs66, [%rd3+10];
$L__BB0_19:
	setp.ge.s32 	%p24, %r19, %r34;
	// begin inline asm
	{  mov.b32 %r99, {%rs9,%rs66};}

	// end inline asm
	// begin inline asm
	{.reg .f16 low,high;
  mov.b32 {low,high},%r99;
  cvt.f32.f16 %f139, low;}

	// end inline asm
	// begin inline asm
	{.reg .f16 low,high;
  mov.b32 {low,high},%r99;
  cvt.f32.f16 %f140, high;}

	// end inline asm
	min.f32 	%f147, %f139, 0f40A00000;
	min.f32 	%f148, %f140, 0f40A00000;
	mul.f32 	%f149, %f147, 0f3FB8AA3B;
	ex2.approx.f32 	%f150, %f149;
	mul.f32 	%f151, %f148, 0f3FB8AA3B;
	ex2.approx.f32 	%f152, %f151;
	mov.f32 	%f153, 0f40000000;
	add.rn.f32 	%f154, %f150, %f153;
	mul.rn.f32 	%f155, %f150, %f154;
	add.rn.f32 	%f156, %f152, %f153;
	mul.rn.f32 	%f157, %f152, %f156;
	add.rn.f32 	%f141, %f155, %f153;
	add.rn.f32 	%f142, %f157, %f153;
	// begin inline asm
	{ cvt.rn.f16x2.f32 %r102, %f142, %f141; }

	// end inline asm
	// begin inline asm
	{.reg.b16         hl, hu;         
 .reg.b32         fl, fu;         
  mov.b32         {hl, hu}, %r102;   
  cvt.f32.f16     fl, hl;         
  cvt.f32.f16     fu, hu;         
  rcp.approx.ftz.f32   fl, fl;     
  rcp.approx.ftz.f32   fu, fu;     
  cvt.rn.f16.f32      hl, fl;     
  cvt.rn.f16.f32      hu, fu;     
  mov.b32         %r103, {hl, hu};   
}
	// end inline asm
	// begin inline asm
	{.reg .f16 low,high;
  mov.b32 {low,high},%r103;
  cvt.f32.f16 %f143, low;}

	// end inline asm
	// begin inline asm
	{.reg .f16 low,high;
  mov.b32 {low,high},%r103;
  cvt.f32.f16 %f144, high;}

	// end inline asm
	mul.rn.f32 	%f158, %f155, %f143;
	mul.rn.f32 	%f159, %f147, %f158;
	mul.rn.f32 	%f160, %f157, %f144;
	mul.rn.f32 	%f161, %f148, %f160;
	setp.ge.f32 	%p25, %f139, 0f40A00000;
	selp.f32 	%f145, %f139, %f159, %p25;
	setp.ge.f32 	%p26, %f140, 0f40A00000;
	selp.f32 	%f146, %f140, %f161, %p26;
	// begin inline asm
	{ cvt.rn.f16x2.f32 %r107, %f146, %f145; }

	// end inline asm
	// begin inline asm
	{.reg .f16 low,high;
 mov.b32 {low,high}, %r107;
 mov.b16 %rs42, low;}
	// end inline asm
	st.global.u16 	[%rd4+8], %rs42;
	@%p24 bra 	$L__BB0_21;
	// begin inline asm
	{.reg .f16 low,high;
 mov.b32 {low,high}, %r107;
 mov.b16 %rs43, high;}
	// end inline asm
	st.global.u16 	[%rd4+10], %rs43;
$L__BB0_21:
	ld.global.nc.u16 	%rs13, [%rd3+12];
	setp.lt.s32 	%p27, %r17, %r34;
	@%p27 bra 	$L__BB0_23;
	mov.f32 	%f162, 0f00000000;
	// begin inline asm
	{  cvt.rn.f16.f32 %rs67, %f162;}

	// end inline asm
	bra.uni 	$L__BB0_24;
$L__BB0_23:
	ld.global.nc.u16 	%rs67, [%rd3+14];
$L__BB0_24:
	setp.ge.s32 	%p28, %r17, %r34;
	// begin inline asm
	{  mov.b32 %r110, {%rs13,%rs67};}

	// end inline asm
	// begin inline asm
	{.reg .f16 low,high;
  mov.b32 {low,high},%r110;
  cvt.f32.f16 %f163, low;}

	// end inline asm
	// begin inline asm
	{.reg .f16 low,high;
  mov.b32 {low,high},%r110;
  cvt.f32.f16 %f164, high;}

	// end inline asm
	min.f32 	%f171, %f163, 0f40A00000;
	min.f32 	%f172, %f164, 0f40A00000;
	mul.f32 	%f173, %f171, 0f3FB8AA3B;
	ex2.approx.f32 	%f174, %f173;
	mul.f32 	%f175, %f172, 0f3FB8AA3B;
	ex2.approx.f32 	%f176, %f175;
	mov.f32 	%f177, 0f40000000;
	add.rn.f32 	%f178, %f174, %f177;
	mul.rn.f32 	%f179, %f174, %f178;
	add.rn.f32 	%f180, %f176, %f177;
	mul.rn.f32 	%f181, %f176, %f180;
	add.rn.f32 	%f165, %f179, %f177;
	add.rn.f32 	%f166, %f181, %f177;
	// begin inline asm
	{ cvt.rn.f16x2.f32 %r113, %f166, %f165; }

	// end inline asm
	// begin inline asm
	{.reg.b16         hl, hu;         
 .reg.b32         fl, fu;         
  mov.b32         {hl, hu}, %r113;   
  cvt.f32.f16     fl, hl;         
  cvt.f32.f16     fu, hu;         
  rcp.approx.ftz.f32   fl, fl;     
  rcp.approx.ftz.f32   fu, fu;     
  cvt.rn.f16.f32      hl, fl;     
  cvt.rn.f16.f32      hu, fu;     
  mov.b32         %r114, {hl, hu};   
}
	// end inline asm
	// begin inline asm
	{.reg .f16 low,high;
  mov.b32 {low,high},%r114;
  cvt.f32.f16 %f167, low;}

	// end inline asm
	// begin inline asm
	{.reg .f16 low,high;
  mov.b32 {low,high},%r114;
  cvt.f32.f16 %f168, high;}

	// end inline asm
	mul.rn.f32 	%f182, %f179, %f167;
	mul.rn.f32 	%f183, %f171, %f182;
	mul.rn.f32 	%f184, %f181, %f168;
	mul.rn.f32 	%f185, %f172, %f184;
	setp.ge.f32 	%p29, %f163, 0f40A00000;
	selp.f32 	%f169, %f163, %f183, %p29;
	setp.ge.f32 	%p30, %f164, 0f40A00000;
	selp.f32 	%f170, %f164, %f185, %p30;
	// begin inline asm
	{ cvt.rn.f16x2.f32 %r118, %f170, %f169; }

	// end inline asm
	// begin inline asm
	{.reg .f16 low,high;
 mov.b32 {low,high}, %r118;
 mov.b16 %rs47, low;}
	// end inline asm
	st.global.u16 	[%rd4+12], %rs47;
	@%p28 bra 	$L__BB0_26;
	// begin inline asm
	{.reg .f16 low,high;
 mov.b32 {low,high}, %r118;
 mov.b16 %rs48, high;}
	// end inline asm
	st.global.u16 	[%rd4+14], %rs48;
$L__BB0_26:
	add.s32 	%r158, %r158, 8;
	add.s32 	%r157, %r157, 4;
	setp.ne.s32 	%p31, %r157, 0;
	@%p31 bra 	$L__BB0_6;
	add.s32 	%r160, %r158, -3;
$L__BB0_28:
	and.b32  	%r121, %r9, 3;
	setp.eq.s32 	%p32, %r121, 0;
	@%p32 bra 	$L__BB0_47;
	setp.eq.s32 	%p33, %r121, 1;
	@%p33 bra 	$L__BB0_41;
	mul.wide.s32 	%rd16, %r160, 2;
	add.s64 	%rd5, %rd2, %rd16;
	ld.global.nc.u16 	%rs17, [%rd5];
	add.s32 	%r26, %r160, 1;
	setp.lt.s32 	%p34, %r26, %r34;
	@%p34 bra 	$L__BB0_32;
	mov.f32 	%f186, 0f00000000;
	// begin inline asm
	{  cvt.rn.f16.f32 %rs68, %f186;}

	// end inline asm
	bra.uni 	$L__BB0_33;
$L__BB0_32:
	ld.global.nc.u16 	%rs68, [%rd5+2];
$L__BB0_33:
	setp.ge.s32 	%p35, %r26, %r34;
	// begin inline asm
	{  mov.b32 %r122, {%rs17,%rs68};}

	// end inline asm
	// begin inline asm
	{.reg .f16 low,high;
  mov.b32 {low,high},%r122;
  cvt.f32.f16 %f187, low;}

	// end inline asm
	// begin inline asm
	{.reg .f16 low,high;
  mov.b32 {low,high},%r122;
  cvt.f32.f16 %f188, high;}

	// end inline asm
	min.f32 	%f195, %f187, 0f40A00000;
	min.f32 	%f196, %f188, 0f40A00000;
	mul.f32 	%f197, %f195, 0f3FB8AA3B;
	ex2.approx.f32 	%f198, %f197;
	mul.f32 	%f199, %f196, 0f3FB8AA3B;
	ex2.approx.f32 	%f200, %f199;
	mov.f32 	%f201, 0f40000000;
	add.rn.f32 	%f202, %f198, %f201;
	mul.rn.f32 	%f203, %f198, %f202;
	add.rn.f32 	%f204, %f200, %f201;
	mul.rn.f32 	%f205, %f200, %f204;
	add.rn.f32 	%f189, %f203, %f201;
	add.rn.f32 	%f190, %f205, %f201;
	// begin inline asm
	{ cvt.rn.f16x2.f32 %r125, %f190, %f189; }

	// end inline asm
	// begin inline asm
	{.reg.b16         hl, hu;         
 .reg.b32         fl, fu;         
  mov.b32         {hl, hu}, %r125;   
  cvt.f32.f16     fl, hl;         
  cvt.f32.f16     fu, hu;         
  rcp.approx.ftz.f32   fl, fl;     
  rcp.approx.ftz.f32   fu, fu;     
  cvt.rn.f16.f32      hl, fl;     
  cvt.rn.f16.f32      hu, fu;     
  mov.b32         %r126, {hl, hu};   
}
	// end inline asm
	// begin inline asm
	{.reg .f16 low,high;
  mov.b32 {low,high},%r126;
  cvt.f32.f16 %f191, low;}

	// end inline asm
	// begin inline asm
	{.reg .f16 low,high;
  mov.b32 {low,high},%r126;
  cvt.f32.f16 %f192, high;}

	// end inline asm
	mul.rn.f32 	%f206, %f203, %f191;
	mul.rn.f32 	%f207, %f195, %f206;
	mul.rn.f32 	%f208, %f205, %f192;
	mul.rn.f32 	%f209, %f196, %f208;
	setp.ge.f32 	%p36, %f187, 0f40A00000;
	selp.f32 	%f193, %f187, %f207, %p36;
	setp.ge.f32 	%p37, %f188, 0f40A00000;
	selp.f32 	%f194, %f188, %f209, %p37;
	// begin inline asm
	{ cvt.rn.f16x2.f32 %r130, %f194, %f193; }

	// end inline asm
	// begin inline asm
	{.reg .f16 low,high;
 mov.b32 {low,high}, %r130;
 mov.b16 %rs52, low;}
	// end inline asm
	add.s64 	%rd6, %rd1, %rd16;
	st.global.u16 	[%rd6], %rs52;
	@%p35 bra 	$L__BB0_35;
	// begin inline asm
	{.reg .f16 low,high;
 mov.b32 {low,high}, %r130;
 mov.b16 %rs53, high;}
	// end inline asm
	st.global.u16 	[%rd6+2], %rs53;
$L__BB0_35:
	ld.global.nc.u16 	%rs21, [%rd5+4];
	add.s32 	%r28, %r160, 3;
	setp.lt.s32 	%p38, %r28, %r34;
	@%p38 bra 	$L__BB0_37;
	mov.f32 	%f210, 0f00000000;
	// begin inline asm
	{  cvt.rn.f16.f32 %rs69, %f210;}

	// end inline asm
	bra.uni 	$L__BB0_38;
$L__BB0_37:
	ld.global.nc.u16 	%rs69, [%rd5+6];
$L__BB0_38:
	setp.ge.s32 	%p39, %r28, %r34;
	// begin inline asm
	{  mov.b32 %r133, {%rs21,%rs69};}

	// end inline asm
	// begin inline asm
	{.reg .f16 low,high;
  mov.b32 {low,high},%r133;
  cvt.f32.f16 %f211, low;}

	// end inline asm
	// begin inline asm
	{.reg .f16 low,high;
  mov.b32 {low,high},%r133;
  cvt.f32.f16 %f212, high;}

	// end inline asm
	min.f32 	%f219, %f211, 0f40A00000;
	min.f32 	%f220, %f212, 0f40A00000;
	mul.f32 	%f221, %f219, 0f3FB8AA3B;
	ex2.approx.f32 	%f222, %f221;
	mul.f32 	%f223, %f220, 0f3FB8AA3B;
	ex2.approx.f32 	%f224, %f223;
	mov.f32 	%f225, 0f40000000;
	add.rn.f32 	%f226, %f222, %f225;
	mul.rn.f32 	%f227, %f222, %f226;
	add.rn.f32 	%f228, %f224, %f225;
	mul.rn.f32 	%f229, %f224, %f228;
	add.rn.f32 	%f213, %f227, %f225;
	add.rn.f32 	%f214, %f229, %f225;
	// begin inline asm
	{ cvt.rn.f16x2.f32 %r136, %f214, %f213; }

	// end inline asm
	// begin inline asm
	{.reg.b16         hl, hu;         
 .reg.b32         fl, fu;         
  mov.b32         {hl, hu}, %r136;   
  cvt.f32.f16     fl, hl;         
  cvt.f32.f16     fu, hu;         
  rcp.approx.ftz.f32   fl, fl;     
  rcp.approx.ftz.f32   fu, fu;     
  cvt.rn.f16.f32      hl, fl;     
  cvt.rn.f16.f32      hu, fu;     
  mov.b32         %r137, {hl, hu};   
}
	// end inline asm
	// begin inline asm
	{.reg .f16 low,high;
  mov.b32 {low,high},%r137;
  cvt.f32.f16 %f215, low;}

	// end inline asm
	// begin inline asm
	{.reg .f16 low,high;
  mov.b32 {low,high},%r137;
  cvt.f32.f16 %f216, high;}

	// end inline asm
	mul.rn.f32 	%f230, %f227, %f215;
	mul.rn.f32 	%f231, %f219, %f230;
	mul.rn.f32 	%f232, %f229, %f216;
	mul.rn.f32 	%f233, %f220, %f232;
	setp.ge.f32 	%p40, %f211, 0f40A00000;
	selp.f32 	%f217, %f211, %f231, %p40;
	setp.ge.f32 	%p41, %f212, 0f40A00000;
	selp.f32 	%f218, %f212, %f233, %p41;
	// begin inline asm
	{ cvt.rn.f16x2.f32 %r141, %f218, %f217; }

	// end inline asm
	// begin inline asm
	{.reg .f16 low,high;
 mov.b32 {low,high}, %r141;
 mov.b16 %rs57, low;}
	// end inline asm
	st.global.u16 	[%rd6+4], %rs57;
	@%p39 bra 	$L__BB0_40;
	// begin inline asm
	{.reg .f16 low,high;
 mov.b32 {low,high}, %r141;
 mov.b16 %rs58, high;}
	// end inline asm
	st.global.u16 	[%rd6+6], %rs58;
$L__BB0_40:
	add.s32 	%r160, %r160, 4;
$L__BB0_41:
	and.b32  	%r144, %r8, 2;
	setp.ne.s32 	%p42, %r144, 0;
	@%p42 bra 	$L__BB0_47;
	mul.wide.s32 	%rd18, %r160, 2;
	add.s64 	%rd7, %rd2, %rd18;
	ld.global.nc.u16 	%rs25, [%rd7];
	add.s32 	%r32, %r160, 1;
	setp.lt.s32 	%p43, %r32, %r34;
	@%p43 bra 	$L__BB0_44;
	mov.f32 	%f234, 0f00000000;
	// begin inline asm
	{  cvt.rn.f16.f32 %rs70, %f234;}

	// end inline asm
	bra.uni 	$L__BB0_45;
$L__BB0_44:
	ld.global.nc.u16 	%rs70, [%rd7+2];
$L__BB0_45:
	setp.ge.s32 	%p44, %r32, %r34;
	// begin inline asm
	{  mov.b32 %r145, {%rs25,%rs70};}

	// end inline asm
	// begin inline asm
	{.reg .f16 low,high;
  mov.b32 {low,high},%r145;
  cvt.f32.f16 %f235, low;}

	// end inline asm
	// begin inline asm
	{.reg .f16 low,high;
  mov.b32 {low,high},%r145;
  cvt.f32.f16 %f236, high;}

	// end inline asm
	min.f32 	%f243, %f235, 0f40A00000;
	min.f32 	%f244, %f236, 0f40A00000;
	mul.f32 	%f245, %f243, 0f3FB8AA3B;
	ex2.approx.f32 	%f246, %f245;
	mul.f32 	%f247, %f244, 0f3FB8AA3B;
	ex2.approx.f32 	%f248, %f247;
	mov.f32 	%f249, 0f40000000;
	add.rn.f32 	%f250, %f246, %f249;
	mul.rn.f32 	%f251, %f246, %f250;
	add.rn.f32 	%f252, %f248, %f249;
	mul.rn.f32 	%f253, %f248, %f252;
	add.rn.f32 	%f237, %f251, %f249;
	add.rn.f32 	%f238, %f253, %f249;
	// begin inline asm
	{ cvt.rn.f16x2.f32 %r148, %f238, %f237; }

	// end inline asm
	// begin inline asm
	{.reg.b16         hl, hu;         
 .reg.b32         fl, fu;         
  mov.b32         {hl, hu}, %r148;   
  cvt.f32.f16     fl, hl;         
  cvt.f32.f16     fu, hu;         
  rcp.approx.ftz.f32   fl, fl;     
  rcp.approx.ftz.f32   fu, fu;     
  cvt.rn.f16.f32      hl, fl;     
  cvt.rn.f16.f32      hu, fu;     
  mov.b32         %r149, {hl, hu};   
}
	// end inline asm
	// begin inline asm
	{.reg .f16 low,high;
  mov.b32 {low,high},%r149;
  cvt.f32.f16 %f239, low;}

	// end inline asm
	// begin inline asm
	{.reg .f16 low,high;
  mov.b32 {low,high},%r149;
  cvt.f32.f16 %f240, high;}

	// end inline asm
	mul.rn.f32 	%f254, %f251, %f239;
	mul.rn.f32 	%f255, %f243, %f254;
	mul.rn.f32 	%f256, %f253, %f240;
	mul.rn.f32 	%f257, %f244, %f256;
	setp.ge.f32 	%p45, %f235, 0f40A00000;
	selp.f32 	%f241, %f235, %f255, %p45;
	setp.ge.f32 	%p46, %f236, 0f40A00000;
	selp.f32 	%f242, %f236, %f257, %p46;
	// begin inline asm
	{ cvt.rn.f16x2.f32 %r153, %f242, %f241; }

	// end inline asm
	// begin inline asm
	{.reg .f16 low,high;
 mov.b32 {low,high}, %r153;
 mov.b16 %rs62, low;}
	// end inline asm
	add.s64 	%rd8, %rd1, %rd18;
	st.global.u16 	[%rd8], %rs62;
	@%p44 bra 	$L__BB0_47;
	// begin inline asm
	{.reg .f16 low,high;
 mov.b32 {low,high}, %r153;
 mov.b16 %rs63, high;}
	// end inline asm
	st.global.u16 	[%rd8+2], %rs63;
$L__BB0_47:
	ret;

}


// ===== COMPILED SASS (sm_100) =====

	.target	sm_100

	.elftype	@"ET_EXEC"


//--------------------- .note.nv.tkinfo           --------------------------
	.section	.note.nv.tkinfo,"",@"SHT_NOTE"
	.sectionflags	@"SHF_NOTE_NV_TKINFO"
	.tkinfo
        /*0018*/ 	.word	0x00000002
        /*0030*/ 	.string	""
        /*0030*/ 	.string	"ptxas"
        /*0030*/ 	.string	"Cuda compilation tools, release 13.0, V13.0.88"
        /*0030*/ 	.string	"Build cuda_13.0.r13.0/compiler.36424714_0"
        /*0030*/ 	.string	"-arch sm_100 -m 64 "



//--------------------- .note.nv.cuinfo           --------------------------
	.section	.note.nv.cuinfo,"",@"SHT_NOTE"
	.sectionflags	@"SHF_NOTE_NV_CUINFO"
        /*0018*/ 	.short	0x0002
        /*001a*/ 	.short	0x0064
        /*001c*/ 	.short	0x0082
	.zero		2


//--------------------- .nv.info                  --------------------------
	.section	.nv.info,"",@"SHT_CUDA_INFO"
	.align	4


	//----- nvinfo : EIATTR_REGCOUNT
	.align		4
        /*0000*/ 	.byte	0x04, 0x2f
        /*0002*/ 	.short	(.L_1 - .L_0)
	.align		4
.L_0:
        /*0004*/ 	.word	index@(_Z21mish_kernel_ga100_optPK6__halfPS_i)
        /*0008*/ 	.word	0x00000020


	//----- nvinfo : EIATTR_FRAME_SIZE
	.align		4
.L_1:
        /*000c*/ 	.byte	0x04, 0x11
        /*000e*/ 	.short	(.L_3 - .L_2)
	.align		4
.L_2:
        /*0010*/ 	.word	index@(_Z21mish_kernel_ga100_optPK6__halfPS_i)
        /*0014*/ 	.word	0x00000000


	//----- nvinfo : EIATTR_MIN_STACK_SIZE
	.align		4
.L_3:
        /*0018*/ 	.byte	0x04, 0x12
        /*001a*/ 	.short	(.L_5 - .L_4)
	.align		4
.L_4:
        /*001c*/ 	.word	index@(_Z21mish_kernel_ga100_optPK6__halfPS_i)
        /*0020*/ 	.word	0x00000000
.L_5:


//--------------------- .nv.compat                --------------------------
	.section	.nv.compat,"",@"SHT_CUDA_COMPAT_INFO"
	.align	4
        /*0000*/ 	.byte	0x02, 0x09, 0x00, 0x00, 0x02, 0x02, 0x01, 0x00, 0x02, 0x05, 0x05, 0x00, 0x03, 0x07, 0x01, 0x01
        /*0010*/ 	.byte	0x02, 0x03, 0x00, 0x00, 0x02, 0x06, 0x01, 0x00, 0x04, 0x0b, 0x08, 0x00, 0x01, 0x00, 0x00, 0x00
        /*0020*/ 	.byte	0x00, 0x00, 0x00, 0x00


//--------------------- .nv.info._Z21mish_kernel_ga100_optPK6__halfPS_i --------------------------
	.section	.nv.info._Z21mish_kernel_ga100_optPK6__halfPS_i,"",@"SHT_CUDA_INFO"
	.sectionflags	@""
	.align	4


	//----- nvinfo : EIATTR_CUDA_API_VERSION
	.align		4
        /*0000*/ 	.byte	0x04, 0x37
        /*0002*/ 	.short	(.L_7 - .L_6)
.L_6:
        /*0004*/ 	.word	0x00000082


	//----- nvinfo : EIATTR_KPARAM_INFO
	.align		4
.L_7:
        /*0008*/ 	.byte	0x04, 0x17
        /*000a*/ 	.short	(.L_9 - .L_8)
.L_8:
        /*000c*/ 	.word	0x00000000
        /*0010*/ 	.short	0x0002
        /*0012*/ 	.short	0x0010
        /*0014*/ 	.byte	0x00, 0xf0, 0x11, 0x00


	//----- nvinfo : EIATTR_KPARAM_INFO
	.align		4
.L_9:
        /*0018*/ 	.byte	0x04, 0x17
        /*001a*/ 	.short	(.L_11 - .L_10)
.L_10:
        /*001c*/ 	.word	0x00000000
        /*0020*/ 	.short	0x0001
        /*0022*/ 	.short	0x0008
        /*0024*/ 	.byte	0x00, 0xf5, 0x21, 0x00


	//----- nvinfo : EIATTR_KPARAM_INFO
	.align		4
.L_11:
        /*0028*/ 	.byte	0x04, 0x17
        /*002a*/ 	.short	(.L_13 - .L_12)
.L_12:
        /*002c*/ 	.word	0x00000000
        /*0030*/ 	.short	0x0000
        /*0032*/ 	.short	0x0000
        /*0034*/ 	.byte	0x00, 0xf5, 0x21, 0x00


	//----- nvinfo : EIATTR_SPARSE_MMA_MASK
	.align		4
.L_13:
        /*0038*/ 	.byte	0x03, 0x50
        /*003a*/ 	.short	0x0000


	//----- nvinfo : EIATTR_MAXREG_COUNT
	.align		4
        /*003c*/ 	.byte	0x03, 0x1b
        /*003e*/ 	.short	0x00ff


	//----- nvinfo : EIATTR_MERCURY_ISA_VERSION
	.align		4
        /*0040*/ 	.byte	0x03, 0x5f
        /*0042*/ 	.short	0x0101


	//----- nvinfo : EIATTR_VRC_CTA_INIT_COUNT
	.align		4
        /*0044*/ 	.byte	0x02, 0x4a
	.zero		1
	.zero		1


	//----- nvinfo : EIATTR_EXIT_INSTR_OFFSETS
	.align		4
        /*0048*/ 	.byte	0x04, 0x1c
        /*004a*/ 	.short	(.L_15 - .L_14)


	//   ....[0]....
.L_14:
        /*004c*/ 	.word	0x00000a90


	//   ....[1]....
        /*0050*/ 	.word	0x000016c0


	//   ....[2]....
        /*0054*/ 	.word	0x00001cd0


	//   ....[3]....
        /*0058*/ 	.word	0x00001fc0


	//   ....[4]....
        /*005c*/ 	.word	0x00001ff0


	//----- nvinfo : EIATTR_CRS_STACK_SIZE
	.align		4
.L_15:
        /*0060*/ 	.byte	0x04, 0x1e
        /*0062*/ 	.short	(.L_17 - .L_16)
.L_16:
        /*0064*/ 	.word	0x00000000


	//----- nvinfo : EIATTR_CBANK_PARAM_SIZE
	.align		4
.L_17:
        /*0068*/ 	.byte	0x03, 0x19
        /*006a*/ 	.short	0x0014


	//----- nvinfo : EIATTR_PARAM_CBANK
	.align		4
        /*006c*/ 	.byte	0x04, 0x0a
        /*006e*/ 	.short	(.L_19 - .L_18)
	.align		4
.L_18:
        /*0070*/ 	.word	index@(.nv.constant0._Z21mish_kernel_ga100_optPK6__halfPS_i)
        /*0074*/ 	.short	0x0380
        /*0076*/ 	.short	0x0014


	//----- nvinfo : EIATTR_SW_WAR
	.align		4
.L_19:
        /*0078*/ 	.byte	0x04, 0x36
        /*007a*/ 	.short	(.L_21 - .L_20)
.L_20:
        /*007c*/ 	.word	0x00000008
.L_21:


//--------------------- .nv.callgraph             --------------------------
	.section	.nv.callgraph,"",@"SHT_CUDA_CALLGRAPH"
	.align	4
	.sectionentsize	8
	.align		4
        /*0000*/ 	.word	0x00000000
	.align		4
        /*0004*/ 	.word	0xffffffff
	.align		4
        /*0008*/ 	.word	0x00000000
	.align		4
        /*000c*/ 	.word	0xfffffffe
	.align		4
        /*0010*/ 	.word	0x00000000
	.align		4
        /*0014*/ 	.word	0xfffffffd
	.align		4
        /*0018*/ 	.word	0x00000000
	.align		4
        /*001c*/ 	.word	0xfffffffc


//--------------------- .text._Z21mish_kernel_ga100_optPK6__halfPS_i --------------------------
	.section	.text._Z21mish_kernel_ga100_optPK6__halfPS_i,"ax",@progbits
	.align	128
        .global         _Z21mish_kernel_ga100_optPK6__halfPS_i
        .type           _Z21mish_kernel_ga100_optPK6__halfPS_i,@function
        .size           _Z21mish_kernel_ga100_optPK6__halfPS_i,(.L_x_7 - _Z21mish_kernel_ga100_optPK6__halfPS_i)
        .other          _Z21mish_kernel_ga100_optPK6__halfPS_i,@"STO_CUDA_ENTRY STV_DEFAULT"
_Z21mish_kernel_ga100_optPK6__halfPS_i:
.text._Z21mish_kernel_ga100_optPK6__halfPS_i:
[----:B------:R-:W-:Y:S01]  /*0000*/  LDC R1, c[0x0][0x37c] ;  /* 0x0000df00ff017b82 */ /* 0x000fe20000000800 */
[----:B------:R-:W0:Y:S01]  /*0010*/  S2R R13, SR_TID.X ;  /* 0x00000000000d7919 */ /* 0x000e220000002100 */
[----:B------:R-:W1:Y:S06]  /*0020*/  LDCU UR5, c[0x0][0x390] ;  /* 0x00007200ff0577ac */ /* 0x000e6c0008000800 */
[----:B------:R-:W0:Y:S01]  /*0030*/  S2UR UR4, SR_CTAID.X ;  /* 0x00000000000479c3 */ /* 0x000e220000002500 */
[----:B------:R-:W-:Y:S07]  /*0040*/  BSSY.RECONVERGENT B0, `(.L_x_0) ;  /* 0x00000a4000007945 */ /* 0x000fee0003800200 */
[----:B------:R-:W0:Y:S01]  /*0050*/  LDC R12, c[0x0][0x360] ;  /* 0x0000d800ff0c7b82 */ /* 0x000e220000000800 */
[----:B-1----:R-:W-:-:S04]  /*0060*/  MOV R0, UR5 ;  /* 0x0000000500007c02 */ /* 0x002fc80008000f00 */
[----:B------:R-:W-:-:S04]  /*0070*/  SHF.R.S32.HI R3, RZ, 0x1f, R0 ;  /* 0x0000001fff037819 */ /* 0x000fc80000011400 */
[----:B------:R-:W-:-:S04]  /*0080*/  LEA.HI R3, R3, R0, RZ, 0x3 ;  /* 0x0000000003037211 */ /* 0x000fc800078f18ff */
[----:B------:R-:W-:Y:S01]  /*0090*/  SHF.R.S32.HI R10, RZ, 0x3, R3 ;  /* 0x00000003ff0a7819 */ /* 0x000fe20000011403 */
[----:B0-----:R-:W-:-:S03]  /*00a0*/  IMAD R13, R12, UR4, R13 ;  /* 0x000000040c0d7c24 */ /* 0x001fc6000f8e020d */
[----:B------:R-:W-:Y:S01]  /*00b0*/  SHF.L.U32 R11, R10, 0x3, RZ ;  /* 0x000000030a0b7819 */ /* 0x000fe200000006ff */
[----:B------:R-:W0:Y:S01]  /*00c0*/  LDCU.64 UR4, c[0x0][0x358] ;  /* 0x00006b00ff0477ac */ /* 0x000e220008000a00 */
[----:B------:R-:W-:Y:S02]  /*00d0*/  ISETP.GE.AND P1, PT, R13, R10, PT ;  /* 0x0000000a0d00720c */ /* 0x000fe40003f26270 */
[----:B------:R-:W-:-:S04]  /*00e0*/  ISETP.GE.AND P0, PT, R11, R0, PT ;  /* 0x000000000b00720c */ /* 0x000fc80003f06270 */
[----:B------:R-:W-:-:S07]  /*00f0*/  ISETP.NE.OR P0, PT, R13, RZ, P0 ;  /* 0x000000ff0d00720c */ /* 0x000fce0000705670 */
[----:B------:R-:W-:Y:S06]  /*0100*/  @P1 BRA `(.L_x_1) ;  /* 0x00000008005c1947 */ /* 0x000fec0003800000 */
[----:B------:R-:W1:Y:S01]  /*0110*/  LDC.64 R2, c[0x0][0x380] ;  /* 0x0000e000ff027b82 */ /* 0x000e620000000a00 */
[----:B------:R-:W2:Y:S07]  /*0120*/  LDCU UR6, c[0x0][0x370] ;  /* 0x00006e00ff0677ac */ /* 0x000eae0008000800 */
[----:B------:R-:W3:Y:S01]  /*0130*/  LDC.64 R8, c[0x0][0x388] ;  /* 0x0000e200ff087b82 */ /* 0x000ee20000000a00 */
[----:B--2---:R-:W-:-:S07]  /*0140*/  IMAD R12, R12, UR6, RZ ;  /* 0x000000060c0c7c24 */ /* 0x004fce000f8e02ff */
.L_x_2:
[----:B-12---:R-:W-:-:S06]  /*0150*/  IMAD.WIDE R4, R13, 0x10, R2 ;  /* 0x000000100d047825 */ /* 0x006fcc00078e0202 */
[----:B0-----:R-:W2:Y:S02]  /*0160*/  LDG.E.128.CONSTANT R4, desc[UR4][R4.64] ;  /* 0x0000000404047981 */ /* 0x001ea4000c1e9d00 */
[--C-:B--2---:R-:W-:Y:S02]  /*0170*/  HADD2.F32 R17, -RZ, R4.reuse.H1_H1 ;  /* 0x30000004ff117230 */ /* 0x104fe40000004100 */
[----:B------:R-:W-:Y:S02]  /*0180*/  HADD2.F32 R14, -RZ, R4.H0_H0 ;  /* 0x20000004ff0e7230 */ /* 0x000fe40000004100 */
[--C-:B------:R-:W-:Y:S01]  /*0190*/  HADD2.F32 R15, -RZ, R5.reuse.H0_H0 ;  /* 0x20000005ff0f7230 */ /* 0x100fe20000004100 */
[----:B------:R-:W-:Y:S01]  /*01a0*/  FMNMX R19, R17, 5, PT ;  /* 0x40a0000011137809 */ /* 0x000fe20003800000 */
[----:B------:R-:W-:Y:S01]  /*01b0*/  HADD2.F32 R16, -RZ, R5.H1_H1 ;  /* 0x30000005ff107230 */ /* 0x000fe20000004100 */
[----:B------:R-:W-:Y:S02]  /*01c0*/  FMNMX R18, R14, 5, PT ;  /* 0x40a000000e127809 */ /* 0x000fe40003800000 */
[----:B------:R-:W-:Y:S01]  /*01d0*/  FMNMX R5, R15, 5, PT ;  /* 0x40a000000f057809 */ /* 0x000fe20003800000 */
[----:B------:R-:W-:-:S02]  /*01e0*/  FMUL R23, R19, 1.4426950216293334961 ;  /* 0x3fb8aa3b13177820 */ /* 0x000fc40000400000 */
[----:B------:R-:W-:-:S03]  /*01f0*/  FMUL R22, R18, 1.4426950216293334961 ;  /* 0x3fb8aa3b12167820 */ /* 0x000fc60000400000 */
[----:B------:R-:W-:Y:S02]  /*0200*/  FSETP.GEU.AND P2, PT, R23, -126, PT ;  /* 0xc2fc00001700780b */ /* 0x000fe40003f4e000 */
[----:B------:R-:W-:-:S11]  /*0210*/  FSETP.GEU.AND P1, PT, R22, -126, PT ;  /* 0xc2fc00001600780b */ /* 0x000fd60003f2e000 */
[----:B------:R-:W-:Y:S02]  /*0220*/  @!P2 FMUL R23, R23, 0.5 ;  /* 0x3f0000001717a820 */ /* 0x000fe40000400000 */
[----:B------:R-:W-:Y:S02]  /*0230*/  @!P1 FMUL R22, R22, 0.5 ;  /* 0x3f00000016169820 */ /* 0x000fe40000400000 */
[----:B------:R0:W1:Y:S08]  /*0240*/  MUFU.EX2 R21, R23 ;  /* 0x0000001700157308 */ /* 0x0000700000000800 */
[----:B------:R-:W2:Y:S01]  /*0250*/  MUFU.EX2 R20, R22 ;  /* 0x0000001600147308 */ /* 0x000ea20000000800 */
[----:B0-----:R-:W-:Y:S01]  /*0260*/  FMUL R23, R5, 1.4426950216293334961 ;  /* 0x3fb8aa3b05177820 */ /* 0x001fe20000400000 */
[----:B-1----:R-:W-:-:S04]  /*0270*/  @!P2 FMUL R21, R21, R21 ;  /* 0x000000151515a220 */ /* 0x002fc80000400000 */
[----:B------:R-:W-:Y:S01]  /*0280*/  FADD R4, R21, 2 ;  /* 0x4000000015047421 */ /* 0x000fe20000000000 */
[----:B--2---:R-:W-:-:S03]  /*0290*/  @!P1 FMUL R20, R20, R20 ;  /* 0x0000001414149220 */ /* 0x004fc60000400000 */
[----:B------:R-:W-:Y:S01]  /*02a0*/  FMUL R21, R21, R4 ;  /* 0x0000000415157220 */ /* 0x000fe20000400000 */
[----:B------:R-:W-:Y:S01]  /*02b0*/  FMNMX R4, R16, 5, PT ;  /* 0x40a0000010047809 */ /* 0x000fe20003800000 */
[----:B------:R-:W-:Y:S01]  /*02c0*/  FADD R25, R20, 2 ;  /* 0x4000000014197421 */ /* 0x000fe20000000000 */
[----:B------:R-:W-:-:S03]  /*02d0*/  FSETP.GEU.AND P1, PT, R23, -126, PT ;  /* 0xc2fc00001700780b */ /* 0x000fc60003f2e000 */
[----:B------:R-:W-:Y:S01]  /*02e0*/  FMUL R24, R4, 1.4426950216293334961 ;  /* 0x3fb8aa3b04187820 */ /* 0x000fe20000400000 */
[----:B------:R-:W-:Y:S01]  /*02f0*/  FMUL R20, R20, R25 ;  /* 0x0000001914147220 */ /* 0x000fe20000400000 */
[----:B------:R-:W-:-:S03]  /*0300*/  FADD R25, R21, 2 ;  /* 0x4000000015197421 */ /* 0x000fc60000000000 */
[----:B------:R-:W-:Y:S01]  /*0310*/  FADD R22, R20, 2 ;  /* 0x4000000014167421 */ /* 0x000fe20000000000 */
[----:B------:R-:W-:-:S04]  /*0320*/  FSETP.GEU.AND P2, PT, R24, -126, PT ;  /* 0xc2fc00001800780b */ /* 0x000fc80003f4e000 */
[----:B------:R-:W-:Y:S01]  /*0330*/  F2FP.F16.F32.PACK_AB R22, R25, R22 ;  /* 0x000000161916723e */ /* 0x000fe200000000ff */
[----:B------:R-:W-:-:S04]  /*0340*/  @!P1 FMUL R23, R23, 0.5 ;  /* 0x3f00000017179820 */ /* 0x000fc80000400000 */
[--C-:B------:R-:W-:Y:S02]  /*0350*/  HADD2.F32 R26, -RZ, R22.reuse.H0_H0 ;  /* 0x20000016ff1a7230 */ /* 0x100fe40000004100 */
[----:B------:R-:W-:Y:S02]  /*0360*/  HADD2.F32 R27, -RZ, R22.H1_H1 ;  /* 0x30000016ff1b7230 */ /* 0x000fe40000004100 */
[----:B------:R-:W-:Y:S01]  /*0370*/  MUFU.RCP R25, R26 ;  /* 0x0000001a00197308 */ /* 0x000fe20000001000 */
[----:B------:R-:W-:-:S07]  /*0380*/  @!P2 FMUL R24, R24, 0.5 ;  /* 0x3f0000001818a820 */ /* 0x000fce0000400000 */
[----:B------:R-:W0:Y:S08]  /*0390*/  MUFU.RCP R28, R27 ;  /* 0x0000001b001c7308 */ /* 0x000e300000001000 */
[----:B------:R-:W1:Y:S08]  /*03a0*/  MUFU.EX2 R22, R23 ;  /* 0x0000001700167308 */ /* 0x000e700000000800 */
[----:B------:R-:W2:Y:S01]  /*03b0*/  MUFU.EX2 R24, R24 ;  /* 0x0000001800187308 */ /* 0x000ea20000000800 */
[----:B0-----:R-:W-:-:S05]  /*03c0*/  F2FP.F16.F32.PACK_AB R25, R28, R25 ;  /* 0x000000191c19723e */ /* 0x001fca00000000ff */
[----:B------:R-:W-:Y:S02]  /*03d0*/  HADD2.F32 R29, -RZ, R25.H0_H0 ;  /* 0x20000019ff1d7230 */ /* 0x000fe40000004100 */
[----:B-1----:R-:W-:Y:S01]  /*03e0*/  @!P1 FMUL R22, R22, R22 ;  /* 0x0000001616169220 */ /* 0x002fe20000400000 */
[----:B------:R-:W-:Y:S02]  /*03f0*/  FSETP.GE.AND P1, PT, R14, 5, PT ;  /* 0x40a000000e00780b */ /* 0x000fe40003f26000 */
[----:B------:R-:W-:Y:S01]  /*0400*/  FMUL R29, R20, R29 ;  /* 0x0000001d141d7220 */ /* 0x000fe20000400000 */
[----:B------:R-:W-:Y:S01]  /*0410*/  FADD R20, R22, 2 ;  /* 0x4000000016147421 */ /* 0x000fe20000000000 */
[----:B--2---:R-:W-:-:S03]  /*0420*/  @!P2 FMUL R24, R24, R24 ;  /* 0x000000181818a220 */ /* 0x004fc60000400000 */
[----:B------:R-:W-:Y:S01]  /*0430*/  FMUL R22, R22, R20 ;  /* 0x0000001416167220 */ /* 0x000fe20000400000 */
[----:B------:R-:W-:Y:S01]  /*0440*/  FSETP.GE.AND P2, PT, R17, 5, PT ;  /* 0x40a000001100780b */ /* 0x000fe20003f46000 */
[----:B------:R-:W-:-:S04]  /*0450*/  FADD R23, R24, 2 ;  /* 0x4000000018177421 */ /* 0x000fc80000000000 */
[----:B------:R-:W-:Y:S01]  /*0460*/  @!P1 FMUL R14, R18, R29 ;  /* 0x0000001d120e9220 */ /* 0x000fe20000400000 */
[--C-:B------:R-:W-:Y:S02]  /*0470*/  HADD2.F32 R18, -RZ, R6.reuse.H0_H0 ;  /* 0x20000006ff127230 */ /* 0x100fe40000004100 */
[----:B------:R-:W-:Y:S01]  /*0480*/  FMUL R20, R24, R23 ;  /* 0x0000001718147220 */ /* 0x000fe20000400000 */
[----:B------:R-:W-:Y:S02]  /*0490*/  HADD2.F32 R24, -RZ, R25.H1_H1 ;  /* 0x30000019ff187230 */ /* 0x000fe40000004100 */
[----:B------:R-:W-:Y:S01]  /*04a0*/  FADD R25, R22, 2 ;  /* 0x4000000016197421 */ /* 0x000fe20000000000 */
[----:B------:R-:W-:Y:S01]  /*04b0*/  FMNMX R23, R18, 5, PT ;  /* 0x40a0000012177809 */ /* 0x000fe20003800000 */
[----:B------:R-:W-:Y:S01]  /*04c0*/  FADD R26, R20, 2 ;  /* 0x40000000141a7421 */ /* 0x000fe20000000000 */
[----:B------:R-:W-:Y:S01]  /*04d0*/  FMUL R24, R21, R24 ;  /* 0x0000001815187220 */ /* 0x000fe20000400000 */
[----:B------:R-:W-:-:S02]  /*04e0*/  HADD2.F32 R21, -RZ, R6.H1_H1 ;  /* 0x30000006ff157230 */ /* 0x000fc40000004100 */
[----:B------:R-:W-:Y:S01]  /*04f0*/  FMUL R28, R23, 1.4426950216293334961 ;  /* 0x3fb8aa3b171c7820 */ /* 0x000fe20000400000 */
[----:B------:R-:W-:Y:S01]  /*0500*/  @!P2 FMUL R17, R19, R24 ;  /* 0x000000181311a220 */ /* 0x000fe20000400000 */
[----:B------:R-:W-:Y:S02]  /*0510*/  F2FP.F16.F32.PACK_AB R25, R26, R25 ;  /* 0x000000191a19723e */ /* 0x000fe400000000ff */
[----:B------:R-:W-:Y:S02]  /*0520*/  FMNMX R6, R21, 5, PT ;  /* 0x40a0000015067809 */ /* 0x000fe40003800000 */
[----:B------:R-:W-:Y:S01]  /*0530*/  FSETP.GEU.AND P1, PT, R28, -126, PT ;  /* 0xc2fc00001c00780b */ /* 0x000fe20003f2e000 */
[--C-:B------:R-:W-:Y:S02]  /*0540*/  HADD2.F32 R19, -RZ, R25.reuse.H0_H0 ;  /* 0x20000019ff137230 */ /* 0x100fe40000004100 */
[----:B------:R-:W-:Y:S01]  /*0550*/  FMUL R24, R6, 1.4426950216293334961 ;  /* 0x3fb8aa3b06187820 */ /* 0x000fe20000400000 */
[----:B------:R-:W-:-:S03]  /*0560*/  HADD2.F32 R27, -RZ, R25.H1_H1 ;  /* 0x30000019ff1b7230 */ /* 0x000fc60000004100 */
[----:B------:R-:W-:Y:S01]  /*0570*/  MUFU.RCP R19, R19 ;  /* 0x0000001300137308 */ /* 0x000fe20000001000 */
[----:B------:R-:W-:-:S05]  /*0580*/  FSETP.GEU.AND P2, PT, R24, -126, PT ;  /* 0xc2fc00001800780b */ /* 0x000fca0003f4e000 */
[----:B------:R-:W-:Y:S02]  /*0590*/  @!P1 FMUL R28, R28, 0.5 ;  /* 0x3f0000001c1c9820 */ /* 0x000fe40000400000 */
[----:B------:R-:W0:Y:S06]  /*05a0*/  MUFU.RCP R26, R27 ;  /* 0x0000001b001a7308 */ /* 0x000e2c0000001000 */
[----:B------:R-:W-:Y:S02]  /*05b0*/  @!P2 FMUL R24, R24, 0.5 ;  /* 0x3f0000001818a820 */ /* 0x000fe40000400000 */
        /* <DEDUP_REMOVED lines=10> */
[----:B------:R-:W-:-:S05]  /*0660*/  FADD R25, R24, 2 ;  /* 0x4000000018197421 */ /* 0x000fca0000000000 */
[----:B------:R-:W-:Y:S01]  /*0670*/  @!P1 FMUL R15, R5, R28 ;  /* 0x0000001c050f9220 */ /* 0x000fe20000400000 */
[----:B------:R-:W-:Y:S02]  /*0680*/  HADD2.F32 R5, -RZ, R26.H1_H1 ;  /* 0x3000001aff057230 */ /* 0x000fe40000004100 */
[----:B------:R-:W-:Y:S01]  /*0690*/  FMUL R22, R24, R25 ;  /* 0x0000001918167220 */ /* 0x000fe20000400000 */
[----:B------:R-:W-:Y:S01]  /*06a0*/  FADD R24, R19, 2 ;  /* 0x4000000013187421 */ /* 0x000fe20000000000 */
[----:B------:R-:W-:Y:S02]  /*06b0*/  FSETP.GE.AND P1, PT, R16, 5, PT ;  /* 0x40a000001000780b */ /* 0x000fe40003f26000 */
[----:B------:R-:W-:-:S05]  /*06c0*/  FADD R25, R22, 2 ;  /* 0x4000000016197421 */ /* 0x000fca0000000000 */
[----:B------:R-:W-:Y:S01]  /*06d0*/  F2FP.F16.F32.PACK_AB R24, R25, R24 ;  /* 0x000000181918723e */ /* 0x000fe200000000ff */
[----:B------:R-:W-:Y:S01]  /*06e0*/  FMUL R25, R20, R5 ;  /* 0x0000000514197220 */ /* 0x000fe20000400000 */
[--C-:B------:R-:W-:Y:S02]  /*06f0*/  HADD2.F32 R20, -RZ, R7.reuse.H0_H0 ;  /* 0x20000007ff147230 */ /* 0x100fe40000004100 */
[----:B------:R-:W-:Y:S02]  /*0700*/  HADD2.F32 R7, -RZ, R7.H1_H1 ;  /* 0x30000007ff077230 */ /* 0x000fe40000004100 */
[--C-:B------:R-:W-:Y:S02]  /*0710*/  HADD2.F32 R27, -RZ, R24.reuse.H0_H0 ;  /* 0x20000018ff1b7230 */ /* 0x100fe40000004100 */
[----:B------:R-:W-:Y:S01]  /*0720*/  @!P1 FMUL R16, R4, R25 ;  /* 0x0000001904109220 */ /* 0x000fe20000400000 */
[----:B------:R-:W-:Y:S01]  /*0730*/  HADD2.F32 R24, -RZ, R24.H1_H1 ;  /* 0x30000018ff187230 */ /* 0x000fe20000004100 */
[----:B------:R-:W-:-:S02]  /*0740*/  FMNMX R4, R20, 5, PT ;  /* 0x40a0000014047809 */ /* 0x000fc40003800000 */
[----:B------:R-:W-:Y:S01]  /*0750*/  FSETP.GE.AND P1, PT, R18, 5, PT ;  /* 0x40a000001200780b */ /* 0x000fe20003f26000 */
[----:B------:R-:W-:Y:S02]  /*0760*/  MUFU.RCP R27, R27 ;  /* 0x0000001b001b7308 */ /* 0x000fe40000001000 */
[----:B------:R-:W-:-:S05]  /*0770*/  FMUL R25, R4, 1.4426950216293334961 ;  /* 0x3fb8aa3b04197820 */ /* 0x000fca0000400000 */
[----:B------:R-:W-:Y:S01]  /*0780*/  FSETP.GEU.AND P2, PT, R25, -126, PT ;  /* 0xc2fc00001900780b */ /* 0x000fe20003f4e000 */
[----:B------:R-:W0:-:S12]  /*0790*/  MUFU.RCP R24, R24 ;  /* 0x0000001800187308 */ /* 0x000e180000001000 */
[----:B------:R-:W-:Y:S01]  /*07a0*/  @!P2 FMUL R25, R25, 0.5 ;  /* 0x3f0000001919a820 */ /* 0x000fe20000400000 */
[----:B0-----:R-:W-:-:S03]  /*07b0*/  F2FP.F16.F32.PACK_AB R5, R24, R27 ;  /* 0x0000001b1805723e */ /* 0x001fc600000000ff */
[----:B------:R-:W0:Y:S02]  /*07c0*/  MUFU.EX2 R24, R25 ;  /* 0x0000001900187308 */ /* 0x000e240000000800 */
[--C-:B------:R-:W-:Y:S02]  /*07d0*/  HADD2.F32 R26, -RZ, R5.reuse.H0_H0 ;  /* 0x20000005ff1a7230 */ /* 0x100fe40000004100 */
[----:B------:R-:W-:-:S03]  /*07e0*/  HADD2.F32 R5, -RZ, R5.H1_H1 ;  /* 0x30000005ff057230 */ /* 0x000fc60000004100 */
[----:B------:R-:W-:Y:S01]  /*07f0*/  FMUL R26, R19, R26 ;  /* 0x0000001a131a7220 */ /* 0x000fe20000400000 */
[----:B------:R-:W-:Y:S01]  /*0800*/  FMNMX R19, R7, 5, PT ;  /* 0x40a0000007137809 */ /* 0x000fe20003800000 */
[----:B------:R-:W-:Y:S02]  /*0810*/  FMUL R5, R22, R5 ;  /* 0x0000000516057220 */ /* 0x000fe40000400000 */
[----:B------:R-:W-:Y:S01]  /*0820*/  @!P1 FMUL R18, R23, R26 ;  /* 0x0000001a17129220 */ /* 0x000fe20000400000 */
[----:B------:R-:W-:Y:S01]  /*0830*/  FSETP.GE.AND P1, PT, R21, 5, PT ;  /* 0x40a000001500780b */ /* 0x000fe20003f26000 */
[----:B------:R-:W-:Y:S01]  /*0840*/  FMUL R27, R19, 1.4426950216293334961 ;  /* 0x3fb8aa3b131b7820 */ /* 0x000fe20000400000 */
[----:B0-----:R-:W-:Y:S01]  /*0850*/  @!P2 FMUL R24, R24, R24 ;  /* 0x000000181818a220 */ /* 0x001fe20000400000 */
[----:B------:R-:W-:-:S03]  /*0860*/  FSETP.GE.AND P2, PT, R20, 5, PT ;  /* 0x40a000001400780b */ /* 0x000fc60003f46000 */
[----:B------:R-:W-:Y:S01]  /*0870*/  FSETP.GEU.AND P3, PT, R27, -126, PT ;  /* 0xc2fc00001b00780b */ /* 0x000fe20003f6e000 */
[----:B------:R-:W-:-:S04]  /*0880*/  FADD R23, R24, 2 ;  /* 0x4000000018177421 */ /* 0x000fc80000000000 */
[----:B------:R-:W-:Y:S02]  /*0890*/  FMUL R23, R24, R23 ;  /* 0x0000001718177220 */ /* 0x000fe40000400000 */
[----:B------:R-:W-:Y:S01]  /*08a0*/  @!P1 FMUL R21, R6, R5 ;  /* 0x0000000506159220 */ /* 0x000fe20000400000 */
[----:B------:R-:W-:Y:S01]  /*08b0*/  F2FP.F16.F32.PACK_AB R5, R16, R15 ;  /* 0x0000000f1005723e */ /* 0x000fe200000000ff */
[----:B------:R-:W-:-:S03]  /*08c0*/  FADD R25, R23, 2 ;  /* 0x4000000017197421 */ /* 0x000fc60000000000 */
[----:B------:R-:W-:Y:S01]  /*08d0*/  F2FP.F16.F32.PACK_AB R6, R21, R18 ;  /* 0x000000121506723e */ /* 0x000fe200000000ff */
[----:B------:R-:W-:-:S04]  /*08e0*/  @!P3 FMUL R27, R27, 0.5 ;  /* 0x3f0000001b1bb820 */ /* 0x000fc80000400000 */
[----:B------:R-:W0:Y:S02]  /*08f0*/  MUFU.EX2 R28, R27 ;  /* 0x0000001b001c7308 */ /* 0x000e240000000800 */
[----:B0-----:R-:W-:Y:S01]  /*0900*/  @!P3 FMUL R28, R28, R28 ;  /* 0x0000001c1c1cb220 */ /* 0x001fe20000400000 */
[----:B------:R-:W-:-:S03]  /*0910*/  FSETP.GE.AND P3, PT, R7, 5, PT ;  /* 0x40a000000700780b */ /* 0x000fc60003f66000 */
[----:B------:R-:W-:-:S04]  /*0920*/  FADD R29, R28, 2 ;  /* 0x400000001c1d7421 */ /* 0x000fc80000000000 */
[----:B------:R-:W-:-:S04]  /*0930*/  FMUL R24, R28, R29 ;  /* 0x0000001d1c187220 */ /* 0x000fc80000400000 */
[----:B------:R-:W-:-:S05]  /*0940*/  FADD R26, R24, 2 ;  /* 0x40000000181a7421 */ /* 0x000fca0000000000 */
[----:B------:R-:W-:-:S05]  /*0950*/  F2FP.F16.F32.PACK_AB R25, R26, R25 ;  /* 0x000000191a19723e */ /* 0x000fca00000000ff */
[--C-:B------:R-:W-:Y:S02]  /*0960*/  HADD2.F32 R26, -RZ, R25.reuse.H0_H0 ;  /* 0x20000019ff1a7230 */ /* 0x100fe40000004100 */
[----:B------:R-:W-:-:S04]  /*0970*/  HADD2.F32 R25, -RZ, R25.H1_H1 ;  /* 0x30000019ff197230 */ /* 0x000fc80000004100 */
[----:B------:R-:W-:Y:S08]  /*0980*/  MUFU.RCP R26, R26 ;  /* 0x0000001a001a7308 */ /* 0x000ff00000001000 */
[----:B------:R-:W0:Y:S02]  /*0990*/  MUFU.RCP R25, R25 ;  /* 0x0000001900197308 */ /* 0x000e240000001000 */
[----:B0-----:R-:W-:-:S05]  /*09a0*/  F2FP.F16.F32.PACK_AB R27, R25, R26 ;  /* 0x0000001a191b723e */ /* 0x001fca00000000ff */
[--C-:B------:R-:W-:Y:S02]  /*09b0*/  HADD2.F32 R28, -RZ, R27.reuse.H0_H0 ;  /* 0x2000001bff1c7230 */ /* 0x100fe40000004100 */
[----:B------:R-:W-:-:S03]  /*09c0*/  HADD2.F32 R27, -RZ, R27.H1_H1 ;  /* 0x3000001bff1b7230 */ /* 0x000fc60000004100 */
[----:B------:R-:W-:Y:S02]  /*09d0*/  FMUL R23, R23, R28 ;  /* 0x0000001c17177220 */ /* 0x000fe40000400000 */
[----:B------:R-:W-:Y:S02]  /*09e0*/  FMUL R24, R24, R27 ;  /* 0x0000001b18187220 */ /* 0x000fe40000400000 */
[----:B------:R-:W-:Y:S01]  /*09f0*/  @!P2 FMUL R20, R4, R23 ;  /* 0x000000170414a220 */ /* 0x000fe20000400000 */
[----:B------:R-:W-:Y:S01]  /*0a00*/  F2FP.F16.F32.PACK_AB R4, R17, R14 ;  /* 0x0000000e1104723e */ /* 0x000fe200000000ff */
[----:B------:R-:W-:Y:S01]  /*0a10*/  @!P3 FMUL R7, R19, R24 ;  /* 0x000000181307b220 */ /* 0x000fe20000400000 */
[----:B---3--:R-:W-:Y:S01]  /*0a20*/  IMAD.WIDE R14, R13, 0x10, R8 ;  /* 0x000000100d0e7825 */ /* 0x008fe200078e0208 */
[----:B------:R-:W-:-:S03]  /*0a30*/  IADD3 R13, PT, PT, R12, R13, RZ ;  /* 0x0000000d0c0d7210 */ /* 0x000fc60007ffe0ff */
[----:B------:R-:W-:Y:S02]  /*0a40*/  F2FP.F16.F32.PACK_AB R7, R7, R20 ;  /* 0x000000140707723e */ /* 0x000fe400000000ff */
[----:B------:R-:W-:-:S03]  /*0a50*/  ISETP.GE.AND P1, PT, R13, R10, PT ;  /* 0x0000000a0d00720c */ /* 0x000fc60003f26270 */
[----:B------:R2:W-:Y:S10]  /*0a60*/  STG.E.128 desc[UR4][R14.64], R4 ;  /* 0x000000040e007986 */ /* 0x0005f4000c101d04 */
[----:B------:R-:W-:Y:S05]  /*0a70*/  @!P1 BRA `(.L_x_2) ;  /* 0xfffffff400b49947 */ /* 0x000fea000383ffff */
.L_x_1:
[----:B0-----:R-:W-:Y:S05]  /*0a80*/  BSYNC.RECONVERGENT B0 ;  /* 0x0000000000007941 */ /* 0x001fea0003800200 */
.L_x_0:
[----:B------:R-:W-:Y:S05]  /*0a90*/  @P0 EXIT ;  /* 0x000000000000094d */ /* 0x000fea0003800000 */
[----:B------:R-:W-:-:S04]  /*0aa0*/  LOP3.LUT R3, RZ, R11, RZ, 0x33, !PT ;  /* 0x0000000bff037212 */ /* 0x000fc800078e33ff */
[----:B------:R-:W-:-:S04]  /*0ab0*/  IADD3 R8, PT, PT, R3, R0, RZ ;  /* 0x0000000003087210 */ /* 0x000fc80007ffe0ff */
[C---:B------:R-:W-:Y:S02]  /*0ac0*/  ISETP.GE.U32.AND P0, PT, R8.reuse, 0x6, PT ;  /* 0x000000060800780c */ /* 0x040fe40003f06070 */
[----:B------:R-:W-:-:S11]  /*0ad0*/  LEA.HI R9, R8, 0x1, RZ, 0x1f ;  /* 0x0000000108097811 */ /* 0x000fd600078ff8ff */
[----:B------:R-:W-:Y:S05]  /*0ae0*/  @!P0 BRA `(.L_x_3) ;  /* 0x0000000800f08947 */ /* 0x000fea0003800000 */
[----:B------:R-:W0:Y:S01]  /*0af0*/  LDC R0, c[0x0][0x390] ;  /* 0x0000e400ff007b82 */ /* 0x000e220000000800 */
[----:B------:R-:W-:Y:S02]  /*0b00*/  LOP3.LUT R10, R9, 0xfffffffc, RZ, 0xc0, !PT ;  /* 0xfffffffc090a7812 */ /* 0x000fe400078ec0ff */
[----:B------:R-:W-:Y:S02]  /*0b10*/  IADD3 R11, PT, PT, R11, 0x3, RZ ;  /* 0x000000030b0b7810 */ /* 0x000fe40007ffe0ff */
[----:B------:R-:W-:-:S03]  /*0b20*/  IADD3 R10, PT, PT, -R10, RZ, RZ ;  /* 0x000000ff0a0a7210 */ /* 0x000fc60007ffe1ff */
[----:B------:R-:W1:Y:S08]  /*0b30*/  LDC.64 R2, c[0x0][0x380] ;  /* 0x0000e000ff027b82 */ /* 0x000e700000000a00 */
[----:B--2---:R-:W2:Y:S02]  /*0b40*/  LDC.64 R4, c[0x0][0x388] ;  /* 0x0000e200ff047b82 */ /* 0x004ea40000000a00 */
.L_x_4:
[C---:B------:R-:W-:Y:S02]  /*0b50*/  IADD3 R7, PT, PT, R11.reuse, -0x2, RZ ;  /* 0xfffffffe0b077810 */ /* 0x040fe40007ffe0ff */
[----:B------:R-:W-:Y:S02]  /*0b60*/  IADD3 R17, PT, PT, R11, -0x3, RZ ;  /* 0xfffffffd0b117810 */ /* 0x000fe40007ffe0ff */
[----:B0-----:R-:W-:-:S03]  /*0b70*/  ISETP.GE.AND P0, PT, R7, R0, PT ;  /* 0x000000000700720c */ /* 0x001fc60003f06270 */
[----:B-1----:R-:W-:-:S05]  /*0b80*/  IMAD.WIDE R6, R17, 0x2, R2 ;  /* 0x0000000211067825 */ /* 0x002fca00078e0202 */
[----:B------:R-:W3:Y:S01]  /*0b90*/  LDG.E.U16.CONSTANT R12, desc[UR4][R6.64] ;  /* 0x00000004060c7981 */ /* 0x000ee2000c1e9500 */
[----:B------:R-:W-:-:S03]  /*0ba0*/  ISETP.GE.AND P1, PT, R11, R0, PT ;  /* 0x000000000b00720c */ /* 0x000fc60003f26270 */
[----:B------:R-:W4:Y:S04]  /*0bb0*/  LDG.E.U16.CONSTANT R14, desc[UR4][R6.64+0x4] ;  /* 0x00000404060e7981 */ /* 0x000f28000c1e9500 */
[----:B------:R-:W5:Y:S01]  /*0bc0*/  @!P0 LDG.E.U16.CONSTANT R13, desc[UR4][R6.64+0x2] ;  /* 0x00000204060d8981 */ /* 0x000f62000c1e9500 */
[----:B------:R-:W-:-:S03]  /*0bd0*/  IADD3 R15, PT, PT, R11, 0x2, RZ ;  /* 0x000000020b0f7810 */ /* 0x000fc60007ffe0ff */
[----:B------:R-:W2:Y:S02]  /*0be0*/  LDG.E.U16.CONSTANT R18, desc[UR4][R6.64+0x8] ;  /* 0x0000080406127981 */ /* 0x000ea4000c1e9500 */
[----:B------:R-:W-:-:S06]  /*0bf0*/  @P1 PRMT R19, RZ, 0x7610, R19 ;  /* 0x00007610ff131816 */ /* 0x000fcc0000000013 */
[----:B------:R-:W2:Y:S01]  /*0c00*/  @!P1 LDG.E.U16.CONSTANT R19, desc[UR4][R6.64+0x6] ;  /* 0x0000060406139981 */ /* 0x000ea2000c1e9500 */
[----:B------:R-:W-:-:S13]  /*0c10*/  ISETP.GE.AND P1, PT, R15, R0, PT ;  /* 0x000000000f00720c */ /* 0x000fda0003f26270 */
[----:B------:R-:W-:-:S06]  /*0c20*/  @P1 PRMT R16, RZ, 0x7610, R16 ;  /* 0x00007610ff101816 */ /* 0x000fcc0000000010 */
[----:B------:R-:W2:Y:S01]  /*0c30*/  @!P1 LDG.E.U16.CONSTANT R16, desc[UR4][R6.64+0xa] ;  /* 0x00000a0406109981 */ /* 0x000ea2000c1e9500 */
[----:B---3--:R-:W-:Y:S01]  /*0c40*/  HADD2.F32 R12, -RZ, R12.H0_H0 ;  /* 0x2000000cff0c7230 */ /* 0x008fe20000004100 */
[----:B------:R-:W-:-:S05]  /*0c50*/  @P0 PRMT R13, RZ, 0x7610, R13 ;  /* 0x00007610ff0d0816 */ /* 0x000fca000000000d */
[----:B-----5:R-:W-:Y:S01]  /*0c60*/  HADD2.F32 R13, -RZ, R13.H0_H0 ;  /* 0x2000000dff0d7230 */ /* 0x020fe20000004100 */
[----:B------:R-:W-:-:S04]  /*0c70*/  FMNMX R21, R12, 5, PT ;  /* 0x40a000000c157809 */ /* 0x000fc80003800000 */
[----:B------:R-:W-:Y:S01]  /*0c80*/  FMNMX R20, R13, 5, PT ;  /* 0x40a000000d147809 */ /* 0x000fe20003800000 */
[----:B------:R-:W-:-:S04]  /*0c90*/  FMUL R24, R21, 1.4426950216293334961 ;  /* 0x3fb8aa3b15187820 */ /* 0x000fc80000400000 */
[----:B------:R-:W-:Y:S01]  /*0ca0*/  FMUL R25, R20, 1.4426950216293334961 ;  /* 0x3fb8aa3b14197820 */ /* 0x000fe20000400000 */
[----:B------:R-:W-:-:S04]  /*0cb0*/  FSETP.GEU.AND P1, PT, R24, -126, PT ;  /* 0xc2fc00001800780b */ /* 0x000fc80003f2e000 */
[----:B------:R-:W-:-:S09]  /*0cc0*/  FSETP.GEU.AND P2, PT, R25, -126, PT ;  /* 0xc2fc00001900780b */ /* 0x000fd20003f4e000 */
[----:B------:R-:W-:-:S04]  /*0cd0*/  @!P1 FMUL R24, R24, 0.5 ;  /* 0x3f00000018189820 */ /* 0x000fc80000400000 */
[----:B------:R-:W-:Y:S01]  /*0ce0*/  @!P2 FMUL R25, R25, 0.5 ;  /* 0x3f0000001919a820 */ /* 0x000fe20000400000 */
[----:B------:R-:W0:Y:S08]  /*0cf0*/  MUFU.EX2 R23, R24 ;  /* 0x0000001800177308 */ /* 0x000e300000000800 */
[----:B------:R-:W1:Y:S01]  /*0d00*/  MUFU.EX2 R22, R25 ;  /* 0x0000001900167308 */ /* 0x000e620000000800 */
[----:B0-----:R-:W-:-:S04]  /*0d10*/  @!P1 FMUL R23, R23, R23 ;  /* 0x0000001717179220 */ /* 0x001fc80000400000 */
[----:B------:R-:W-:Y:S01]  /*0d20*/  FADD R26, R23, 2 ;  /* 0x40000000171a7421 */ /* 0x000fe20000000000 */
[----:B-1----:R-:W-:-:S04]  /*0d30*/  @!P2 FMUL R22, R22, R22 ;  /* 0x000000161616a220 */ /* 0x002fc80000400000 */
[----:B------:R-:W-:Y:S01]  /*0d40*/  FADD R27, R22, 2 ;  /* 0x40000000161b7421 */ /* 0x000fe20000000000 */
[----:B------:R-:W-:-:S03]  /*0d50*/  FMUL R23, R23, R26 ;  /* 0x0000001a17177220 */ /* 0x000fc60000400000 */
[----:B------:R-:W-:Y:S01]  /*0d60*/  FMUL R22, R22, R27 ;  /* 0x0000001b16167220 */ /* 0x000fe20000400000 */
[----:B------:R-:W-:-:S03]  /*0d70*/  FADD R26, R23, 2 ;  /* 0x40000000171a7421 */ /* 0x000fc60000000000 */
[----:B------:R-:W-:-:S05]  /*0d80*/  FADD R27, R22, 2 ;  /* 0x40000000161b7421 */ /* 0x000fca0000000000 */
[----:B------:R-:W-:-:S05]  /*0d90*/  F2FP.F16.F32.PACK_AB R26, R27, R26 ;  /* 0x0000001a1b1a723e */ /* 0x000fca00000000ff */
[--C-:B------:R-:W-:Y:S02]  /*0da0*/  HADD2.F32 R24, -RZ, R26.reuse.H0_H0 ;  /* 0x2000001aff187230 */ /* 0x100fe40000004100 */
[----:B------:R-:W-:-:S04]  /*0db0*/  HADD2.F32 R26, -RZ, R26.H1_H1 ;  /* 0x3000001aff1a7230 */ /* 0x000fc80000004100 */
[----:B------:R-:W-:Y:S08]  /*0dc0*/  MUFU.RCP R24, R24 ;  /* 0x0000001800187308 */ /* 0x000ff00000001000 */
[----:B------:R-:W0:Y:S01]  /*0dd0*/  MUFU.RCP R25, R26 ;  /* 0x0000001a00197308 */ /* 0x000e220000001000 */
[----:B------:R-:W-:Y:S01]  /*0de0*/  FSETP.GE.AND P1, PT, R12, 5, PT ;  /* 0x40a000000c00780b */ /* 0x000fe20003f26000 */
[----:B----4-:R-:W-:-:S02]  /*0df0*/  HADD2.F32 R14, -RZ, R14.H0_H0 ;  /* 0x2000000eff0e7230 */ /* 0x010fc40000004100 */
[----:B--2---:R-:W-:Y:S01]  /*0e00*/  HADD2.F32 R19, -RZ, R19.H0_H0 ;  /* 0x20000013ff137230 */ /* 0x004fe20000004100 */
[----:B0-----:R-:W-:-:S05]  /*0e10*/  F2FP.F16.F32.PACK_AB R25, R25, R24 ;  /* 0x000000181919723e */ /* 0x001fca00000000ff */
[--C-:B------:R-:W-:Y:S02]  /*0e20*/  HADD2.F32 R28, -RZ, R25.reuse.H0_H0 ;  /* 0x20000019ff1c7230 */ /* 0x100fe40000004100 */
[----:B------:R-:W-:-:S03]  /*0e30*/  HADD2.F32 R25, -RZ, R25.H1_H1 ;  /* 0x30000019ff197230 */ /* 0x000fc60000004100 */
[----:B------:R-:W-:Y:S02]  /*0e40*/  FMUL R28, R23, R28 ;  /* 0x0000001c171c7220 */ /* 0x000fe40000400000 */
[----:B------:R-:W-:Y:S02]  /*0e50*/  FMUL R25, R22, R25 ;  /* 0x0000001916197220 */ /* 0x000fe40000400000 */
[----:B------:R-:W-:Y:S01]  /*0e60*/  @!P1 FMUL R12, R21, R28 ;  /* 0x0000001c150c9220 */ /* 0x000fe20000400000 */
[----:B------:R-:W-:Y:S02]  /*0e70*/  FMNMX R21, R14, 5, PT ;  /* 0x40a000000e157809 */ /* 0x000fe40003800000 */
[----:B------:R-:W-:-:S03]  /*0e80*/  FMNMX R22, R19, 5, PT ;  /* 0x40a0000013167809 */ /* 0x000fc60003800000 */
[----:B------:R-:W-:Y:S02]  /*0e90*/  FMUL R24, R21, 1.4426950216293334961 ;  /* 0x3fb8aa3b15187820 */ /* 0x000fe40000400000 */
[----:B------:R-:W-:-:S03]  /*0ea0*/  FMUL R26, R22, 1.4426950216293334961 ;  /* 0x3fb8aa3b161a7820 */ /* 0x000fc60000400000 */
[----:B------:R-:W-:Y:S02]  /*0eb0*/  FSETP.GEU.AND P2, PT, R24, -126, PT ;  /* 0xc2fc00001800780b */ /* 0x000fe40003f4e000 */
[----:B------:R-:W-:-:S11]  /*0ec0*/  FSETP.GEU.AND P3, PT, R26, -126, PT ;  /* 0xc2fc00001a00780b */ /* 0x000fd60003f6e000 */
[----:B------:R-:W-:Y:S02]  /*0ed0*/  @!P2 FMUL R24, R24, 0.5 ;  /* 0x3f0000001818a820 */ /* 0x000fe40000400000 */
[----:B------:R-:W-:Y:S02]  /*0ee0*/  @!P3 FMUL R26, R26, 0.5 ;  /* 0x3f0000001a1ab820 */ /* 0x000fe40000400000 */
[----:B------:R-:W0:Y:S01]  /*0ef0*/  MUFU.EX2 R23, R24 ;  /* 0x0000001800177308 */ /* 0x000e220000000800 */
[----:B------:R-:W-:-:S07]  /*0f00*/  FSETP.GE.AND P1, PT, R13, 5, PT ;  /* 0x40a000000d00780b */ /* 0x000fce0003f26000 */
[----:B------:R-:W1:Y:S06]  /*0f10*/  MUFU.EX2 R27, R26 ;  /* 0x0000001a001b7308 */ /* 0x000e6c0000000800 */
[----:B------:R-:W-:Y:S01]  /*0f20*/  @!P1 FMUL R13, R20, R25 ;  /* 0x00000019140d9220 */ /* 0x000fe20000400000 */
[----:B0-----:R-:W-:-:S04]  /*0f30*/  @!P2 FMUL R23, R23, R23 ;  /* 0x000000171717a220 */ /* 0x001fc80000400000 */
[----:B------:R-:W-:Y:S01]  /*0f40*/  FADD R20, R23, 2 ;  /* 0x4000000017147421 */ /* 0x000fe20000000000 */
[----:B-1----:R-:W-:-:S03]  /*0f50*/  @!P3 FMUL R27, R27, R27 ;  /* 0x0000001b1b1bb220 */ /* 0x002fc60000400000 */
[----:B------:R-:W-:Y:S01]  /*0f60*/  FMUL R23, R23, R20 ;  /* 0x0000001417177220 */ /* 0x000fe20000400000 */
[----:B------:R-:W-:-:S04]  /*0f70*/  FADD R28, R27, 2 ;  /* 0x400000001b1c7421 */ /* 0x000fc80000000000 */
        /* <DEDUP_REMOVED lines=9> */
[----:B------:R-:W-:Y:S01]  /*1010*/  HADD2.F32 R18, -RZ, R18.H0_H0 ;  /* 0x20000012ff127230 */ /* 0x000fe20000004100 */
[----:B0-----:R-:W-:-:S05]  /*1020*/  F2FP.F16.F32.PACK_AB R24, R26, R25 ;  /* 0x000000191a18723e */ /* 0x001fca00000000ff */
[----:B------:R-:W-:-:S05]  /*1030*/  HADD2.F32 R28, -RZ, R24.H0_H0 ;  /* 0x20000018ff1c7230 */ /* 0x000fca0000004100 */
[----:B------:R-:W-:-:S04]  /*1040*/  FMUL R28, R23, R28 ;  /* 0x0000001c171c7220 */ /* 0x000fc80000400000 */
[----:B------:R-:W-:Y:S01]  /*1050*/  @!P1 FMUL R14, R21, R28 ;  /* 0x0000001c150e9220 */ /* 0x000fe20000400000 */
[----:B------:R-:W-:Y:S02]  /*1060*/  HADD2.F32 R21, -RZ, R16.H0_H0 ;  /* 0x20000010ff157230 */ /* 0x000fe40000004100 */
[----:B------:R-:W-:Y:S01]  /*1070*/  HADD2.F32 R23, -RZ, R24.H1_H1 ;  /* 0x30000018ff177230 */ /* 0x000fe20000004100 */
[----:B------:R-:W-:Y:S02]  /*1080*/  FMNMX R24, R18, 5, PT ;  /* 0x40a0000012187809 */ /* 0x000fe40003800000 */
[----:B------:R-:W-:-:S03]  /*1090*/  FMNMX R16, R21, 5, PT ;  /* 0x40a0000015107809 */ /* 0x000fc60003800000 */
[----:B------:R-:W-:Y:S02]  /*10a0*/  FMUL R25, R24, 1.4426950216293334961 ;  /* 0x3fb8aa3b18197820 */ /* 0x000fe40000400000 */
[----:B------:R-:W-:-:S03]  /*10b0*/  FMUL R26, R16, 1.4426950216293334961 ;  /* 0x3fb8aa3b101a7820 */ /* 0x000fc60000400000 */
[----:B------:R-:W-:Y:S02]  /*10c0*/  FSETP.GEU.AND P2, PT, R25, -126, PT ;  /* 0xc2fc00001900780b */ /* 0x000fe40003f4e000 */
[----:B------:R-:W-:Y:S01]  /*10d0*/  FSETP.GEU.AND P3, PT, R26, -126, PT ;  /* 0xc2fc00001a00780b */ /* 0x000fe20003f6e000 */
[----:B------:R-:W-:-:S10]  /*10e0*/  FMUL R23, R20, R23 ;  /* 0x0000001714177220 */ /* 0x000fd40000400000 */
        /* <DEDUP_REMOVED lines=16> */
[----:B------:R-:W-:Y:S02]  /*11f0*/  HADD2.F32 R27, -RZ, R23.H1_H1 ;  /* 0x30000017ff1b7230 */ /* 0x000fe40000004100 */
[----:B------:R-:W-:Y:S08]  /*1200*/  MUFU.RCP R25, R26 ;  /* 0x0000001a00197308 */ /* 0x000ff00000001000 */
[----:B------:R-:W0:Y:S01]  /*1210*/  MUFU.RCP R28, R27 ;  /* 0x0000001b001c7308 */ /* 0x000e220000001000 */
[----:B------:R-:W-:-:S02]  /*1220*/  FSETP.GE.AND P1, PT, R18, 5, PT ;  /* 0x40a000001200780b */ /* 0x000fc40003f26000 */
[----:B0-----:R-:W-:-:S05]  /*1230*/  F2FP.F16.F32.PACK_AB R25, R28, R25 ;  /* 0x000000191c19723e */ /* 0x001fca00000000ff */
[----:B------:R-:W-:-:S05]  /*1240*/  HADD2.F32 R23, -RZ, R25.H0_H0 ;  /* 0x20000019ff177230 */ /* 0x000fca0000004100 */
[----:B------:R-:W-:Y:S01]  /*1250*/  FMUL R29, R20, R23 ;  /* 0x00000017141d7220 */ /* 0x000fe20000400000 */
[----:B------:R-:W-:Y:S01]  /*1260*/  IADD3 R23, PT, PT, R11, 0x4, RZ ;  /* 0x000000040b177810 */ /* 0x000fe20007ffe0ff */
[----:B------:R-:W2:Y:S03]  /*1270*/  LDG.E.U16.CONSTANT R20, desc[UR4][R6.64+0xc] ;  /* 0x00000c0406147981 */ /* 0x000ea6000c1e9500 */
[----:B------:R-:W-:Y:S01]  /*1280*/  ISETP.GE.AND P2, PT, R23, R0, PT ;  /* 0x000000001700720c */ /* 0x000fe20003f46270 */
[----:B------:R-:W-:-:S12]  /*1290*/  @!P1 FMUL R18, R24, R29 ;  /* 0x0000001d18129220 */ /* 0x000fd80000400000 */
[----:B------:R-:W-:-:S06]  /*12a0*/  @P2 PRMT R24, RZ, 0x7610, R24 ;  /* 0x00007610ff182816 */ /* 0x000fcc0000000018 */
[----:B------:R-:W3:Y:S01]  /*12b0*/  @!P2 LDG.E.U16.CONSTANT R24, desc[UR4][R6.64+0xe] ;  /* 0x00000e040618a981 */ /* 0x000ee2000c1e9500 */
[----:B------:R-:W-:Y:S01]  /*12c0*/  FSETP.GE.AND P1, PT, R21, 5, PT ;  /* 0x40a000001500780b */ /* 0x000fe20003f26000 */
[----:B------:R-:W-:-:S05]  /*12d0*/  HADD2.F32 R25, -RZ, R25.H1_H1 ;  /* 0x30000019ff197230 */ /* 0x000fca0000004100 */
[----:B------:R-:W-:-:S07]  /*12e0*/  FMUL R27, R22, R25 ;  /* 0x00000019161b7220 */ /* 0x000fce0000400000 */
[----:B------:R-:W-:Y:S01]  /*12f0*/  @!P1 FMUL R21, R16, R27 ;  /* 0x0000001b10159220 */ /* 0x000fe20000400000 */
[-C--:B------:R-:W-:Y:S02]  /*1300*/  ISETP.GE.AND P3, PT, R15, R0.reuse, PT ;  /* 0x000000000f00720c */ /* 0x080fe40003f66270 */
[----:B------:R-:W-:Y:S02]  /*1310*/  ISETP.GE.AND P4, PT, R23, R0, PT ;  /* 0x000000001700720c */ /* 0x000fe40003f86270 */
[----:B------:R-:W-:Y:S02]  /*1320*/  F2FP.F16.F32.PACK_AB R14, R19, R14 ;  /* 0x0000000e130e723e */ /* 0x000fe400000000ff */
[----:B------:R-:W-:Y:S02]  /*1330*/  F2FP.F16.F32.PACK_AB R18, R21, R18 ;  /* 0x000000121512723e */ /* 0x000fe400000000ff */
[----:B------:R-:W-:Y:S02]  /*1340*/  F2FP.F16.F32.PACK_AB R12, R13, R12 ;  /* 0x0000000c0d0c723e */ /* 0x000fe400000000ff */
[----:B------:R-:W-:-:S02]  /*1350*/  IADD3 R10, PT, PT, R10, 0x4, RZ ;  /* 0x000000040a0a7810 */ /* 0x000fc40007ffe0ff */
[----:B------:R-:W-:Y:S01]  /*1360*/  PRMT R13, R12, 0x7632, R13 ;  /* 0x000076320c0d7816 */ /* 0x000fe2000000000d */
[----:B--2---:R-:W-:-:S05]  /*1370*/  HADD2.F32 R20, -RZ, R20.H0_H0 ;  /* 0x20000014ff147230 */ /* 0x004fca0000004100 */
[----:B------:R-:W-:Y:S01]  /*1380*/  FMNMX R22, R20, 5, PT ;  /* 0x40a0000014167809 */ /* 0x000fe20003800000 */
[----:B---3--:R-:W-:-:S05]  /*1390*/  HADD2.F32 R25, -RZ, R24.H0_H0 ;  /* 0x20000018ff197230 */ /* 0x008fca0000004100 */
        /* <DEDUP_REMOVED lines=22> */
[----:B------:R-:W-:Y:S02]  /*1500*/  FSETP.GE.AND P1, PT, R20, 5, PT ;  /* 0x40a000001400780b */ /* 0x000fe40003f26000 */
[----:B------:R-:W-:-:S02]  /*1510*/  FSETP.GE.AND P2, PT, R25, 5, PT ;  /* 0x40a000001900780b */ /* 0x000fc40003f46000 */
[----:B0-----:R-:W-:-:S05]  /*1520*/  F2FP.F16.F32.PACK_AB R15, R15, R24 ;  /* 0x000000180f0f723e */ /* 0x001fca00000000ff */
[----:B------:R-:W-:-:S05]  /*1530*/  HADD2.F32 R27, -RZ, R15.H0_H0 ;  /* 0x2000000fff1b7230 */ /* 0x000fca0000004100 */
[----:B------:R-:W-:Y:S01]  /*1540*/  FMUL R27, R6, R27 ;  /* 0x0000001b061b7220 */ /* 0x000fe20000400000 */
[----:B------:R-:W-:-:S05]  /*1550*/  HADD2.F32 R6, -RZ, R15.H1_H1 ;  /* 0x3000000fff067230 */ /* 0x000fca0000004100 */
[----:B------:R-:W-:Y:S01]  /*1560*/  FMUL R15, R7, R6 ;  /* 0x00000006070f7220 */ /* 0x000fe20000400000 */
[----:B------:R-:W-:Y:S01]  /*1570*/  @!P1 FMUL R20, R22, R27 ;  /* 0x0000001b16149220 */ /* 0x000fe20000400000 */
[----:B------:R-:W-:Y:S02]  /*1580*/  ISETP.GE.AND P1, PT, R11, R0, PT ;  /* 0x000000000b00720c */ /* 0x000fe40003f26270 */
[----:B------:R-:W-:Y:S01]  /*1590*/  @!P2 FMUL R25, R16, R15 ;  /* 0x0000000f1019a220 */ /* 0x000fe20000400000 */
[----:B------:R-:W-:-:S04]  /*15a0*/  IMAD.WIDE R6, R17, 0x2, R4 ;  /* 0x0000000211067825 */ /* 0x000fc800078e0204 */
[----:B------:R-:W-:Y:S02]  /*15b0*/  F2FP.F16.F32.PACK_AB R20, R25, R20 ;  /* 0x000000141914723e */ /* 0x000fe400000000ff */
[----:B------:R-:W-:Y:S02]  /*15c0*/  PRMT R15, R14, 0x7632, R15 ;  /* 0x000076320e0f7816 */ /* 0x000fe4000000000f */
[----:B------:R-:W-:Y:S02]  /*15d0*/  PRMT R16, R18, 0x7632, R16 ;  /* 0x0000763212107816 */ /* 0x000fe40000000010 */
[----:B------:R-:W-:Y:S01]  /*15e0*/  PRMT R17, R20, 0x7632, R17 ;  /* 0x0000763214117816 */ /* 0x000fe20000000011 */
[----:B------:R3:W-:Y:S04]  /*15f0*/  STG.E.U16 desc[UR4][R6.64], R12 ;  /* 0x0000000c06007986 */ /* 0x0007e8000c101504 */
[----:B------:R3:W-:Y:S04]  /*1600*/  STG.E.U16 desc[UR4][R6.64+0x4], R14 ;  /* 0x0000040e06007986 */ /* 0x0007e8000c101504 */
[----:B------:R3:W-:Y:S04]  /*1610*/  @!P1 STG.E.U16 desc[UR4][R6.64+0x6], R15 ;  /* 0x0000060f06009986 */ /* 0x0007e8000c101504 */
[----:B------:R3:W-:Y:S04]  /*1620*/  STG.E.U16 desc[UR4][R6.64+0x8], R18 ;  /* 0x0000081206007986 */ /* 0x0007e8000c101504 */
[----:B------:R3:W-:Y:S04]  /*1630*/  @!P3 STG.E.U16 desc[UR4][R6.64+0xa], R16 ;  /* 0x00000a100600b986 */ /* 0x0007e8000c101504 */
[----:B------:R3:W-:Y:S04]  /*1640*/  STG.E.U16 desc[UR4][R6.64+0xc], R20 ;  /* 0x00000c1406007986 */ /* 0x0007e8000c101504 */
[----:B------:R3:W-:Y:S04]  /*1650*/  @!P4 STG.E.U16 desc[UR4][R6.64+0xe], R17 ;  /* 0x00000e110600c986 */ /* 0x0007e8000c101504 */
[----:B------:R3:W-:Y:S01]  /*1660*/  @!P0 STG.E.U16 desc[UR4][R6.64+0x2], R13 ;  /* 0x0000020d06008986 */ /* 0x0007e2000c101504 */
[----:B------:R-:W-:-:S02]  /*1670*/  ISETP.NE.AND P0, PT, R10, RZ, PT ;  /* 0x000000ff0a00720c */ /* 0x000fc40003f05270 */
[----:B------:R-:W-:-:S11]  /*1680*/  IADD3 R11, PT, PT, R11, 0x8, RZ ;  /* 0x000000080b0b7810 */ /* 0x000fd60007ffe0ff */
[----:B---3--:R-:W-:Y:S05]  /*1690*/  @P0 BRA `(.L_x_4) ;  /* 0xfffffff4002c0947 */ /* 0x008fea000383ffff */
[----:B------:R-:W-:-:S07]  /*16a0*/  IADD3 R11, PT, PT, R11, -0x3, RZ ;  /* 0xfffffffd0b0b7810 */ /* 0x000fce0007ffe0ff */
.L_x_3:
[----:B------:R-:W-:-:S13]  /*16b0*/  LOP3.LUT P0, R9, R9, 0x3, RZ, 0xc0, !PT ;  /* 0x0000000309097812 */ /* 0x000fda000780c0ff */
[----:B------:R-:W-:Y:S05]  /*16c0*/  @!P0 EXIT ;  /* 0x000000000000894d */ /* 0x000fea0003800000 */
[----:B------:R-:W-:Y:S02]  /*16d0*/  ISETP.NE.AND P1, PT, R9, 0x1, PT ;  /* 0x000000010900780c */ /* 0x000fe40003f25270 */
[----:B------:R-:W-:-:S11]  /*16e0*/  LOP3.LUT P0, RZ, R8, 0x2, RZ, 0xc0, !PT ;  /* 0x0000000208ff7812 */ /* 0x000fd6000780c0ff */
[----:B------:R-:W-:Y:S05]  /*16f0*/  @!P1 BRA `(.L_x_5) ;  /* 0x0000000400749947 */ /* 0x000fea0003800000 */
[----:B------:R-:W0:Y:S01]  /*1700*/  LDC.64 R2, c[0x0][0x380] ;  /* 0x0000e000ff027b82 */ /* 0x000e220000000a00 */
[C---:B--2---:R-:W-:Y:S02]  /*1710*/  IADD3 R7, PT, PT, R11.reuse, 0x1, RZ ;  /* 0x000000010b077810 */ /* 0x044fe40007ffe0ff */
[----:B------:R-:W-:Y:S02]  /*1720*/  IADD3 R5, PT, PT, R11, 0x3, RZ ;  /* 0x000000030b057810 */ /* 0x000fe40007ffe0ff */
[-C--:B------:R-:W-:Y:S02]  /*1730*/  ISETP.GE.AND P1, PT, R7, R0.reuse, PT ;  /* 0x000000000700720c */ /* 0x080fe40003f26270 */
[----:B------:R-:W-:-:S11]  /*1740*/  ISETP.GE.AND P2, PT, R5, R0, PT ;  /* 0x000000000500720c */ /* 0x000fd60003f46270 */
[----:B------:R-:W-:Y:S01]  /*1750*/  @P1 PRMT R13, RZ, 0x7610, R13 ;  /* 0x00007610ff0d1816 */ /* 0x000fe2000000000d */
[----:B0-----:R-:W-:Y:S01]  /*1760*/  IMAD.WIDE R2, R11, 0x2, R2 ;  /* 0x000000020b027825 */ /* 0x001fe200078e0202 */
[----:B------:R-:W-:-:S04]  /*1770*/  @P2 PRMT R9, RZ, 0x7610, R9 ;  /* 0x00007610ff092816 */ /* 0x000fc80000000009 */
[----:B------:R-:W2:Y:S04]  /*1780*/  LDG.E.U16.CONSTANT R6, desc[UR4][R2.64] ;  /* 0x0000000402067981 */ /* 0x000ea8000c1e9500 */
[----:B------:R-:W3:Y:S04]  /*1790*/  @!P1 LDG.E.U16.CONSTANT R13, desc[UR4][R2.64+0x2] ;  /* 0x00000204020d9981 */ /* 0x000ee8000c1e9500 */
[----:B------:R-:W4:Y:S04]  /*17a0*/  LDG.E.U16.CONSTANT R4, desc[UR4][R2.64+0x4] ;  /* 0x0000040402047981 */ /* 0x000f28000c1e9500 */
[----:B------:R-:W5:Y:S01]  /*17b0*/  @!P2 LDG.E.U16.CONSTANT R9, desc[UR4][R2.64+0x6] ;  /* 0x000006040209a981 */ /* 0x000f62000c1e9500 */
[----:B--2---:R-:W-:-:S02]  /*17c0*/  HADD2.F32 R6, -RZ, R6.H0_H0 ;  /* 0x20000006ff067230 */ /* 0x004fc40000004100 */
[----:B---3--:R-:W-:-:S03]  /*17d0*/  HADD2.F32 R13, -RZ, R13.H0_H0 ;  /* 0x2000000dff0d7230 */ /* 0x008fc60000004100 */
[----:B------:R-:W-:Y:S01]  /*17e0*/  FMNMX R8, R6, 5, PT ;  /* 0x40a0000006087809 */ /* 0x000fe20003800000 */
[----:B----4-:R-:W-:Y:S01]  /*17f0*/  HADD2.F32 R4, -RZ, R4.H0_H0 ;  /* 0x20000004ff047230 */ /* 0x010fe20000004100 */
[----:B------:R-:W-:Y:S01]  /*1800*/  FMNMX R14, R13, 5, PT ;  /* 0x40a000000d0e7809 */ /* 0x000fe20003800000 */
[----:B-----5:R-:W-:Y:S02]  /*1810*/  HADD2.F32 R9, -RZ, R9.H0_H0 ;  /* 0x20000009ff097230 */ /* 0x020fe40000004100 */
[----:B------:R-:W-:Y:S02]  /*1820*/  FMUL R15, R8, 1.4426950216293334961 ;  /* 0x3fb8aa3b080f7820 */ /* 0x000fe40000400000 */
[----:B------:R-:W-:Y:S01]  /*1830*/  FMUL R3, R14, 1.4426950216293334961 ;  /* 0x3fb8aa3b0e037820 */ /* 0x000fe20000400000 */
[----:B------:R-:W-:Y:S02]  /*1840*/  FMNMX R12, R4, 5, PT ;  /* 0x40a00000040c7809 */ /* 0x000fe40003800000 */
[----:B------:R-:W-:-:S02]  /*1850*/  FMNMX R10, R9, 5, PT ;  /* 0x40a00000090a7809 */ /* 0x000fc40003800000 */
[----:B------:R-:W-:Y:S01]  /*1860*/  FSETP.GEU.AND P1, PT, R15, -126, PT ;  /* 0xc2fc00000f00780b */ /* 0x000fe20003f2e000 */
[----:B------:R-:W-:Y:S01]  /*1870*/  FMUL R16, R12, 1.4426950216293334961 ;  /* 0x3fb8aa3b0c107820 */ /* 0x000fe20000400000 */
[----:B------:R-:W-:Y:S01]  /*1880*/  FSETP.GEU.AND P2, PT, R3, -126, PT ;  /* 0xc2fc00000300780b */ /* 0x000fe20003f4e000 */
[----:B------:R-:W-:-:S03]  /*1890*/  FMUL R21, R10, 1.4426950216293334961 ;  /* 0x3fb8aa3b0a157820 */ /* 0x000fc60000400000 */
[----:B------:R-:W-:Y:S02]  /*18a0*/  FSETP.GEU.AND P3, PT, R16, -126, PT ;  /* 0xc2fc00001000780b */ /* 0x000fe40003f6e000 */
[----:B------:R-:W-:-:S05]  /*18b0*/  FSETP.GEU.AND P4, PT, R21, -126, PT ;  /* 0xc2fc00001500780b */ /* 0x000fca0003f8e000 */
[----:B------:R-:W-:Y:S02]  /*18c0*/  @!P1 FMUL R15, R15, 0.5 ;  /* 0x3f0000000f0f9820 */ /* 0x000fe40000400000 */
[----:B------:R-:W-:Y:S02]  /*18d0*/  @!P2 FMUL R3, R3, 0.5 ;  /* 0x3f0000000303a820 */ /* 0x000fe40000400000 */
[----:B------:R-:W0:Y:S02]  /*18e0*/  MUFU.EX2 R2, R15 ;  /* 0x0000000f00027308 */ /* 0x000e240000000800 */
[----:B------:R-:W-:Y:S02]  /*18f0*/  @!P3 FMUL R16, R16, 0.5 ;  /* 0x3f0000001010b820 */ /* 0x000fe40000400000 */
[----:B------:R-:W-:-:S04]  /*1900*/  @!P4 FMUL R21, R21, 0.5 ;  /* 0x3f0000001515c820 */ /* 0x000fc80000400000 */
[----:B------:R-:W1:Y:S08]  /*1910*/  MUFU.EX2 R18, R3 ;  /* 0x0000000300127308 */ /* 0x000e700000000800 */
[----:B------:R-:W2:Y:S08]  /*1920*/  MUFU.EX2 R20, R16 ;  /* 0x0000001000147308 */ /* 0x000eb00000000800 */
[----:B------:R-:W3:Y:S01]  /*1930*/  MUFU.EX2 R22, R21 ;  /* 0x0000001500167308 */ /* 0x000ee20000000800 */
[----:B0-----:R-:W-:Y:S01]  /*1940*/  @!P1 FMUL R2, R2, R2 ;  /* 0x0000000202029220 */ /* 0x001fe20000400000 */
[----:B-1----:R-:W-:-:S03]  /*1950*/  @!P2 FMUL R18, R18, R18 ;  /* 0x000000121212a220 */ /* 0x002fc60000400000 */
[----:B------:R-:W-:Y:S01]  /*1960*/  FADD R17, R2, 2 ;  /* 0x4000000002117421 */ /* 0x000fe20000000000 */
[----:B------:R-:W-:Y:S01]  /*1970*/  FADD R19, R18, 2 ;  /* 0x4000000012137421 */ /* 0x000fe20000000000 */
[----:B--2---:R-:W-:Y:S02]  /*1980*/  @!P3 FMUL R20, R20, R20 ;  /* 0x000000141414b220 */ /* 0x004fe40000400000 */
[----:B------:R-:W-:Y:S01]  /*1990*/  FMUL R15, R2, R17 ;  /* 0x00000011020f7220 */ /* 0x000fe20000400000 */
[----:B------:R-:W-:Y:S01]  /*19a0*/  FMUL R18, R18, R19 ;  /* 0x0000001312127220 */ /* 0x000fe20000400000 */
[----:B------:R-:W-:Y:S01]  /*19b0*/  FADD R17, R20, 2 ;  /* 0x4000000014117421 */ /* 0x000fe20000000000 */
[----:B---3--:R-:W-:Y:S01]  /*19c0*/  @!P4 FMUL R22, R22, R22 ;  /* 0x000000161616c220 */ /* 0x008fe20000400000 */
[----:B------:R-:W-:Y:S01]  /*19d0*/  FADD R2, R15, 2 ;  /* 0x400000000f027421 */ /* 0x000fe20000000000 */
[----:B------:R-:W-:Y:S02]  /*19e0*/  FADD R3, R18, 2 ;  /* 0x4000000012037421 */ /* 0x000fe40000000000 */
[----:B------:R-:W-:Y:S01]  /*19f0*/  FADD R19, R22, 2 ;  /* 0x4000000016137421 */ /* 0x000fe20000000000 */
[----:B------:R-:W-:-:S03]  /*1a00*/  FMUL R17, R20, R17 ;  /* 0x0000001114117220 */ /* 0x000fc60000400000 */
[----:B------:R-:W-:Y:S01]  /*1a10*/  FMUL R16, R22, R19 ;  /* 0x0000001316107220 */ /* 0x000fe20000400000 */
[----:B------:R-:W-:Y:S01]  /*1a20*/  F2FP.F16.F32.PACK_AB R2, R3, R2 ;  /* 0x000000020302723e */ /* 0x000fe200000000ff */
[----:B------:R-:W-:Y:S02]  /*1a30*/  FADD R3, R17, 2 ;  /* 0x4000000011037421 */ /* 0x000fe40000000000 */
[----:B------:R-:W-:-:S05]  /*1a40*/  FADD R20, R16, 2 ;  /* 0x4000000010147421 */ /* 0x000fca0000000000 */
[----:B------:R-:W-:Y:S01]  /*1a50*/  F2FP.F16.F32.PACK_AB R3, R20, R3 ;  /* 0x000000031403723e */ /* 0x000fe200000000ff */
[--C-:B------:R-:W-:Y:S02]  /*1a60*/  HADD2.F32 R19, -RZ, R2.reuse.H0_H0 ;  /* 0x20000002ff137230 */ /* 0x100fe40000004100 */
[----:B------:R-:W-:Y:S02]  /*1a70*/  HADD2.F32 R20, -RZ, R2.H1_H1 ;  /* 0x30000002ff147230 */ /* 0x000fe40000004100 */
[--C-:B------:R-:W-:Y:S02]  /*1a80*/  HADD2.F32 R22, -RZ, R3.reuse.H0_H0 ;  /* 0x20000003ff167230 */ /* 0x100fe40000004100 */
[----:B------:R-:W-:Y:S01]  /*1a90*/  HADD2.F32 R23, -RZ, R3.H1_H1 ;  /* 0x30000003ff177230 */ /* 0x000fe20000004100 */
[----:B------:R-:W-:Y:S01]  /*1aa0*/  MUFU.RCP R19, R19 ;  /* 0x0000001300137308 */ /* 0x000fe20000001000 */
[----:B------:R-:W0:Y:S07]  /*1ab0*/  LDC.64 R2, c[0x0][0x388] ;  /* 0x0000e200ff027b82 */ /* 0x000e2e0000000a00 */
[----:B------:R-:W1:Y:S08]  /*1ac0*/  MUFU.RCP R20, R20 ;  /* 0x0000001400147308 */ /* 0x000e700000001000 */
[----:B------:R-:W-:Y:S08]  /*1ad0*/  MUFU.RCP R22, R22 ;  /* 0x0000001600167308 */ /* 0x000ff00000001000 */
[----:B------:R-:W2:Y:S01]  /*1ae0*/  MUFU.RCP R23, R23 ;  /* 0x0000001700177308 */ /* 0x000ea20000001000 */
[----:B-1----:R-:W-:-:S02]  /*1af0*/  F2FP.F16.F32.PACK_AB R21, R20, R19 ;  /* 0x000000131415723e */ /* 0x002fc400000000ff */
[----:B------:R-:W-:Y:S02]  /*1b00*/  FSETP.GE.AND P2, PT, R6, 5, PT ;  /* 0x40a000000600780b */ /* 0x000fe40003f46000 */
[----:B------:R-:W-:Y:S02]  /*1b10*/  FSETP.GE.AND P3, PT, R13, 5, PT ;  /* 0x40a000000d00780b */ /* 0x000fe40003f66000 */
[----:B------:R-:W-:Y:S02]  /*1b20*/  FSETP.GE.AND P4, PT, R4, 5, PT ;  /* 0x40a000000400780b */ /* 0x000fe40003f86000 */
[----:B------:R-:W-:Y:S01]  /*1b30*/  FSETP.GE.AND P5, PT, R9, 5, PT ;  /* 0x40a000000900780b */ /* 0x000fe20003fa6000 */
[--C-:B------:R-:W-:Y:S02]  /*1b40*/  HADD2.F32 R20, -RZ, R21.reuse.H0_H0 ;  /* 0x20000015ff147230 */ /* 0x100fe40000004100 */
[----:B------:R-:W-:Y:S01]  /*1b50*/  HADD2.F32 R21, -RZ, R21.H1_H1 ;  /* 0x30000015ff157230 */ /* 0x000fe20000004100 */
[----:B--2---:R-:W-:-:S05]  /*1b60*/  F2FP.F16.F32.PACK_AB R24, R23, R22 ;  /* 0x000000161718723e */ /* 0x004fca00000000ff */
[--C-:B------:R-:W-:Y:S02]  /*1b70*/  HADD2.F32 R22, -RZ, R24.reuse.H0_H0 ;  /* 0x20000018ff167230 */ /* 0x100fe40000004100 */
[----:B------:R-:W-:Y:S02]  /*1b80*/  HADD2.F32 R19, -RZ, R24.H1_H1 ;  /* 0x30000018ff137230 */ /* 0x000fe40000004100 */
[----:B------:R-:W-:Y:S01]  /*1b90*/  FMUL R15, R15, R20 ;  /* 0x000000140f0f7220 */ /* 0x000fe20000400000 */
[----:B------:R-:W-:Y:S01]  /*1ba0*/  FMUL R21, R18, R21 ;  /* 0x0000001512157220 */ /* 0x000fe20000400000 */
[----:B------:R-:W-:Y:S01]  /*1bb0*/  FMUL R17, R17, R22 ;  /* 0x0000001611117220 */ /* 0x000fe20000400000 */
[----:B------:R-:W-:Y:S01]  /*1bc0*/  FMUL R19, R16, R19 ;  /* 0x0000001310137220 */ /* 0x000fe20000400000 */
[----:B------:R-:W-:Y:S01]  /*1bd0*/  @!P2 FMUL R6, R8, R15 ;  /* 0x0000000f0806a220 */ /* 0x000fe20000400000 */
[----:B------:R-:W-:Y:S01]  /*1be0*/  @!P3 FMUL R13, R14, R21 ;  /* 0x000000150e0db220 */ /* 0x000fe20000400000 */
[----:B------:R-:W-:Y:S01]  /*1bf0*/  @!P4 FMUL R4, R12, R17 ;  /* 0x000000110c04c220 */ /* 0x000fe20000400000 */
[----:B------:R-:W-:Y:S01]  /*1c00*/  @!P5 FMUL R9, R10, R19 ;  /* 0x000000130a09d220 */ /* 0x000fe20000400000 */
[----:B------:R-:W-:-:S02]  /*1c10*/  ISETP.GE.AND P1, PT, R7, R0, PT ;  /* 0x000000000700720c */ /* 0x000fc40003f26270 */
[----:B------:R-:W-:Y:S02]  /*1c20*/  ISETP.GE.AND P2, PT, R5, R0, PT ;  /* 0x000000000500720c */ /* 0x000fe40003f46270 */
[----:B------:R-:W-:Y:S02]  /*1c30*/  F2FP.F16.F32.PACK_AB R6, R13, R6 ;  /* 0x000000060d06723e */ /* 0x000fe400000000ff */
[----:B------:R-:W-:Y:S01]  /*1c40*/  F2FP.F16.F32.PACK_AB R4, R9, R4 ;  /* 0x000000040904723e */ /* 0x000fe200000000ff */
[C---:B0-----:R-:W-:Y:S01]  /*1c50*/  IMAD.WIDE R2, R11.reuse, 0x2, R2 ;  /* 0x000000020b027825 */ /* 0x041fe200078e0202 */
[----:B------:R-:W-:Y:S02]  /*1c60*/  PRMT R5, R6, 0x7632, R5 ;  /* 0x0000763206057816 */ /* 0x000fe40000000005 */
[----:B------:R-:W-:Y:S02]  /*1c70*/  PRMT R7, R4, 0x7632, R7 ;  /* 0x0000763204077816 */ /* 0x000fe40000000007 */
[----:B------:R0:W-:Y:S04]  /*1c80*/  STG.E.U16 desc[UR4][R2.64], R6 ;  /* 0x0000000602007986 */ /* 0x0001e8000c101504 */
[----:B------:R0:W-:Y:S04]  /*1c90*/  @!P1 STG.E.U16 desc[UR4][R2.64+0x2], R5 ;  /* 0x0000020502009986 */ /* 0x0001e8000c101504 */
[----:B------:R0:W-:Y:S04]  /*1ca0*/  STG.E.U16 desc[UR4][R2.64+0x4], R4 ;  /* 0x0000040402007986 */ /* 0x0001e8000c101504 */
[----:B------:R0:W-:Y:S01]  /*1cb0*/  @!P2 STG.E.U16 desc[UR4][R2.64+0x6], R7 ;  /* 0x000006070200a986 */ /* 0x0001e2000c101504 */
[----:B------:R-:W-:-:S07]  /*1cc0*/  IADD3 R11, PT, PT, R11, 0x4, RZ ;  /* 0x000000040b0b7810 */ /* 0x000fce0007ffe0ff */
.L_x_5:
[----:B------:R-:W-:Y:S05]  /*1cd0*/  @P0 EXIT ;  /* 0x000000000000094d */ /* 0x000fea0003800000 */
[----:B0-2---:R-:W0:Y:S01]  /*1ce0*/  LDC.64 R4, c[0x0][0x380] ;  /* 0x0000e000ff047b82 */ /* 0x005e220000000a00 */
[----:B------:R-:W-:-:S04]  /*1cf0*/  IADD3 R3, PT, PT, R11, 0x1, RZ ;  /* 0x000000010b037810 */ /* 0x000fc80007ffe0ff */
[----:B------:R-:W-:-:S13]  /*1d00*/  ISETP.GE.AND P0, PT, R3, R0, PT ;  /* 0x000000000300720c */ /* 0x000fda0003f06270 */
[----:B------:R-:W-:Y:S01]  /*1d10*/  @P0 PRMT R7, RZ, 0x7610, R7 ;  /* 0x00007610ff070816 */ /* 0x000fe20000000007 */
[----:B0-----:R-:W-:-:S05]  /*1d20*/  IMAD.WIDE R4, R11, 0x2, R4 ;  /* 0x000000020b047825 */ /* 0x001fca00078e0204 */
[----:B------:R-:W2:Y:S04]  /*1d30*/  LDG.E.U16.CONSTANT R2, desc[UR4][R4.64] ;  /* 0x0000000404027981 */ /* 0x000ea8000c1e9500 */
[----:B------:R-:W3:Y:S01]  /*1d40*/  @!P0 LDG.E.U16.CONSTANT R7, desc[UR4][R4.64+0x2] ;  /* 0x0000020404078981 */ /* 0x000ee2000c1e9500 */
[----:B--2---:R-:W-:Y:S02]  /*1d50*/  HADD2.F32 R2, -RZ, R2.H0_H0 ;  /* 0x20000002ff027230 */ /* 0x004fe40000004100 */
[----:B---3--:R-:W-:-:S03]  /*1d60*/  HADD2.F32 R7, -RZ, R7.H0_H0 ;  /* 0x20000007ff077230 */ /* 0x008fc60000004100 */
        /* <DEDUP_REMOVED lines=8> */
[----:B------:R-:W0:Y:S08]  /*1df0*/  MUFU.EX2 R10, R9 ;  /* 0x00000009000a7308 */ /* 0x000e300000000800 */
[----:B------:R-:W1:Y:S01]  /*1e00*/  MUFU.EX2 R4, R12 ;  /* 0x0000000c00047308 */ /* 0x000e620000000800 */
[----:B0-----:R-:W-:Y:S01]  /*1e10*/  @!P0 FMUL R10, R10, R10 ;  /* 0x0000000a0a0a8220 */ /* 0x001fe20000400000 */
[----:B------:R-:W-:-:S03]  /*1e20*/  FSETP.GE.AND P0, PT, R2, 5, PT ;  /* 0x40a000000200780b */ /* 0x000fc60003f06000 */
[----:B------:R-:W-:Y:S01]  /*1e30*/  FADD R5, R10, 2 ;  /* 0x400000000a057421 */ /* 0x000fe20000000000 */
[----:B-1----:R-:W-:-:S03]  /*1e40*/  @!P1 FMUL R4, R4, R4 ;  /* 0x0000000404049220 */ /* 0x002fc60000400000 */
[----:B------:R-:W-:Y:S01]  /*1e50*/  FMUL R10, R10, R5 ;  /* 0x000000050a0a7220 */ /* 0x000fe20000400000 */
[----:B------:R-:W-:Y:S01]  /*1e60*/  FSETP.GE.AND P1, PT, R7, 5, PT ;  /* 0x40a000000700780b */ /* 0x000fe20003f26000 */
[----:B------:R-:W-:-:S04]  /*1e70*/  FADD R13, R4, 2 ;  /* 0x40000000040d7421 */ /* 0x000fc80000000000 */
[----:B------:R-:W-:Y:S01]  /*1e80*/  FMUL R13, R4, R13 ;  /* 0x0000000d040d7220 */ /* 0x000fe20000400000 */
[----:B------:R-:W-:-:S03]  /*1e90*/  FADD R4, R10, 2 ;  /* 0x400000000a047421 */ /* 0x000fc60000000000 */
[----:B------:R-:W-:-:S05]  /*1ea0*/  FADD R5, R13, 2 ;  /* 0x400000000d057421 */ /* 0x000fca0000000000 */
[----:B------:R-:W-:-:S05]  /*1eb0*/  F2FP.F16.F32.PACK_AB R4, R5, R4 ;  /* 0x000000040504723e */ /* 0x000fca00000000ff */
[--C-:B------:R-:W-:Y:S02]  /*1ec0*/  HADD2.F32 R9, -RZ, R4.reuse.H0_H0 ;  /* 0x20000004ff097230 */ /* 0x100fe40000004100 */
[----:B------:R-:W-:Y:S02]  /*1ed0*/  HADD2.F32 R12, -RZ, R4.H1_H1 ;  /* 0x30000004ff0c7230 */ /* 0x000fe40000004100 */
[----:B------:R-:W0:Y:S02]  /*1ee0*/  LDC.64 R4, c[0x0][0x388] ;  /* 0x0000e200ff047b82 */ /* 0x000e240000000a00 */
[----:B------:R-:W-:Y:S08]  /*1ef0*/  MUFU.RCP R9, R9 ;  /* 0x0000000900097308 */ /* 0x000ff00000001000 */
[----:B------:R-:W1:Y:S01]  /*1f00*/  MUFU.RCP R12, R12 ;  /* 0x0000000c000c7308 */ /* 0x000e620000001000 */
[----:B0-----:R-:W-:Y:S01]  /*1f10*/  IMAD.WIDE R4, R11, 0x2, R4 ;  /* 0x000000020b047825 */ /* 0x001fe200078e0204 */
[----:B-1----:R-:W-:-:S05]  /*1f20*/  F2FP.F16.F32.PACK_AB R14, R12, R9 ;  /* 0x000000090c0e723e */ /* 0x002fca00000000ff */
[--C-:B------:R-:W-:Y:S02]  /*1f30*/  HADD2.F32 R15, -RZ, R14.reuse.H0_H0 ;  /* 0x2000000eff0f7230 */ /* 0x100fe40000004100 */
[----:B------:R-:W-:-:S03]  /*1f40*/  HADD2.F32 R14, -RZ, R14.H1_H1 ;  /* 0x3000000eff0e7230 */ /* 0x000fc60000004100 */
[----:B------:R-:W-:Y:S02]  /*1f50*/  FMUL R15, R10, R15 ;  /* 0x0000000f0a0f7220 */ /* 0x000fe40000400000 */
[----:B------:R-:W-:Y:S02]  /*1f60*/  FMUL R13, R13, R14 ;  /* 0x0000000e0d0d7220 */ /* 0x000fe40000400000 */
[----:B------:R-:W-:Y:S01]  /*1f70*/  @!P0 FMUL R2, R6, R15 ;  /* 0x0000000f06028220 */ /* 0x000fe20000400000 */
[----:B------:R-:W-:Y:S01]  /*1f80*/  ISETP.GE.AND P0, PT, R3, R0, PT ;  /* 0x000000000300720c */ /* 0x000fe20003f06270 */
[----:B------:R-:W-:-:S05]  /*1f90*/  @!P1 FMUL R7, R8, R13 ;  /* 0x0000000d08079220 */ /* 0x000fca0000400000 */
[----:B------:R-:W-:-:S05]  /*1fa0*/  F2FP.F16.F32.PACK_AB R2, R7, R2 ;  /* 0x000000020702723e */ /* 0x000fca00000000ff */
[----:B------:R0:W-:Y:S02]  /*1fb0*/  STG.E.U16 desc[UR4][R4.64], R2 ;  /* 0x0000000204007986 */ /* 0x0001e4000c101504 */
[----:B------:R-:W-:Y:S05]  /*1fc0*/  @P0 EXIT ;  /* 0x000000000000094d */ /* 0x000fea0003800000 */
[----:B0-----:R-:W-:-:S05]  /*1fd0*/  PRMT R2, R2, 0x7632, R2 ;  /* 0x0000763202027816 */ /* 0x001fca0000000002 */
[----:B------:R-:W-:Y:S01]  /*1fe0*/  STG.E.U16 desc[UR4][R4.64+0x2], R2 ;  /* 0x0000020204007986 */ /* 0x000fe2000c101504 */
[----:B------:R-:W-:Y:S05]  /*1ff0*/  EXIT ;  /* 0x000000000000794d */ /* 0x000fea0003800000 */
.L_x_6:
[----:B------:R-:W-:-:S00]  /*2000*/  BRA `(.L_x_6) ;  /* 0xfffffffc00fc7947 */ /* 0x000fc0000383ffff */
[----:B------:R-:W-:-:S00]  /*2010*/  NOP ;  /* 0x0000000000007918 */ /* 0x000fc00000000000 */
        /* <DEDUP_REMOVED lines=14> */
.L_x_7:


//--------------------- .nv.shared.reserved.0     --------------------------
	.section	.nv.shared.reserved.0,"aw",@nobits
	.weak		__nv_reservedSMEM_offset_0_alias
	.size		__nv_reservedSMEM_offset_0_alias, 0, 64
	.other		__nv_reservedSMEM_offset_0_alias,@"STO_CUDA_RESERVED_SHARED STV_DEFAULT"
__nv_reservedSMEM_offset_0_alias:
	.zero		0
	.zero		64


//--------------------- .nv.constant0._Z21mish_kernel_ga100_optPK6__halfPS_i --------------------------
	.section	.nv.constant0._Z21mish_kernel_ga100_optPK6__halfPS_i,"a",@progbits
	.sectionflags	@""
	.align	4
.nv.constant0._Z21mish_kernel_ga100_optPK6__halfPS_i:
	.zero		916


//--------------------- SYMBOLS --------------------------

	.type		.nv.reservedSmem.offset0,@object
	.size		.nv.reservedSmem.offset0,0x4
